//
// Generated by NVIDIA NVVM Compiler
//
// Compiler Build ID: CL-36424714
// Cuda compilation tools, release 13.0, V13.0.88
// Based on NVVM 20.0.0
//

.version 9.0
.target sm_100
.address_size 64

	// .globl	_Z31SingleSparseAffineForwardKernelmmPKfS0_PK4FeatPf

.visible .entry _Z31SingleSparseAffineForwardKernelmmPKfS0_PK4FeatPf(
	.param .u64 _Z31SingleSparseAffineForwardKernelmmPKfS0_PK4FeatPf_param_0,
	.param .u64 _Z31SingleSparseAffineForwardKernelmmPKfS0_PK4FeatPf_param_1,
	.param .u64 .ptr .align 1 _Z31SingleSparseAffineForwardKernelmmPKfS0_PK4FeatPf_param_2,
	.param .u64 .ptr .align 1 _Z31SingleSparseAffineForwardKernelmmPKfS0_PK4FeatPf_param_3,
	.param .u64 .ptr .align 1 _Z31SingleSparseAffineForwardKernelmmPKfS0_PK4FeatPf_param_4,
	.param .u64 .ptr .align 1 _Z31SingleSparseAffineForwardKernelmmPKfS0_PK4FeatPf_param_5
)
{
	.reg .pred 	%p<5>;
	.reg .b32 	%r<7>;
	.reg .b32 	%f<8>;
	.reg .b64 	%rd<30>;

	ld.param.u64 	%rd9, [_Z31SingleSparseAffineForwardKernelmmPKfS0_PK4FeatPf_param_0];
	ld.param.u64 	%rd10, [_Z31SingleSparseAffineForwardKernelmmPKfS0_PK4FeatPf_param_1];
	ld.param.u64 	%rd11, [_Z31SingleSparseAffineForwardKernelmmPKfS0_PK4FeatPf_param_2];
	ld.param.u64 	%rd12, [_Z31SingleSparseAffineForwardKernelmmPKfS0_PK4FeatPf_param_3];
	ld.param.u64 	%rd13, [_Z31SingleSparseAffineForwardKernelmmPKfS0_PK4FeatPf_param_4];
	ld.param.u64 	%rd14, [_Z31SingleSparseAffineForwardKernelmmPKfS0_PK4FeatPf_param_5];
	mov.u32 	%r2, %ctaid.x;
	mov.u32 	%r3, %ntid.x;
	mov.u32 	%r4, %tid.x;
	mad.lo.s32 	%r5, %r2, %r3, %r4;
	cvt.u64.u32 	%rd1, %r5;
	setp.le.u64 	%p1, %rd10, %rd1;
	@%p1 bra 	$L__BB0_6;
	cvta.to.global.u64 	%rd15, %rd12;
	cvta.to.global.u64 	%rd16, %rd14;
	mov.u32 	%r6, %ctaid.y;
	cvt.u64.u32 	%rd2, %r6;
	mad.lo.s64 	%rd17, %rd10, %rd2, %rd1;
	shl.b64 	%rd18, %rd17, 2;
	add.s64 	%rd3, %rd16, %rd18;
	shl.b64 	%rd19, %rd1, 2;
	add.s64 	%rd20, %rd15, %rd19;
	ld.global.f32 	%f7, [%rd20];
	setp.eq.s64 	%p2, %rd9, 0;
	@%p2 bra 	$L__BB0_5;
	cvta.to.global.u64 	%rd4, %rd13;
	cvta.to.global.u64 	%rd5, %rd11;
	mul.lo.s64 	%rd6, %rd9, %rd2;
	mov.b64 	%rd29, 0;
$L__BB0_3:
	add.s64 	%rd22, %rd29, %rd6;
	shl.b64 	%rd23, %rd22, 3;
	add.s64 	%rd24, %rd4, %rd23;
	ld.global.u32 	%r1, [%rd24];
	setp.eq.s32 	%p3, %r1, -1;
	@%p3 bra 	$L__BB0_5;
	cvt.s64.s32 	%rd25, %r1;
	mad.lo.s64 	%rd26, %rd10, %rd25, %rd1;
	shl.b64 	%rd27, %rd26, 2;
	add.s64 	%rd28, %rd5, %rd27;
	ld.global.f32 	%f5, [%rd28];
	add.f32 	%f7, %f7, %f5;
	add.s64 	%rd29, %rd29, 1;
	setp.ne.s64 	%p4, %rd29, %rd9;
	@%p4 bra 	$L__BB0_3;
$L__BB0_5:
	st.global.f32 	[%rd3], %f7;
$L__BB0_6:
	ret;

}
	// .globl	_Z32SingleSparseAffineBackwardKernelmmPfS_PK4FeatPKfS4_f
.visible .entry _Z32SingleSparseAffineBackwardKernelmmPfS_PK4FeatPKfS4_f(
	.param .u64 _Z32SingleSparseAffineBackwardKernelmmPfS_PK4FeatPKfS4_f_param_0,
	.param .u64 _Z32SingleSparseAffineBackwardKernelmmPfS_PK4FeatPKfS4_f_param_1,
	.param .u64 .ptr .align 1 _Z32SingleSparseAffineBackwardKernelmmPfS_PK4FeatPKfS4_f_param_2,
	.param .u64 .ptr .align 1 _Z32SingleSparseAffineBackwardKernelmmPfS_PK4FeatPKfS4_f_param_3,
	.param .u64 .ptr .align 1 _Z32SingleSparseAffineBackwardKernelmmPfS_PK4FeatPKfS4_f_param_4,
	.param .u64 .ptr .align 1 _Z32SingleSparseAffineBackwardKernelmmPfS_PK4FeatPKfS4_f_param_5,
	.param .u64 .ptr .align 1 _Z32SingleSparseAffineBackwardKernelmmPfS_PK4FeatPKfS4_f_param_6,
	.param .f32 _Z32SingleSparseAffineBackwardKernelmmPfS_PK4FeatPKfS4_f_param_7
)
{
	.reg .pred 	%p<7>;
	.reg .b32 	%r<7>;
	.reg .b32 	%f<10>;
	.reg .b64 	%rd<36>;

	ld.param.u64 	%rd10, [_Z32SingleSparseAffineBackwardKernelmmPfS_PK4FeatPKfS4_f_param_0];
	ld.param.u64 	%rd11, [_Z32SingleSparseAffineBackwardKernelmmPfS_PK4FeatPKfS4_f_param_1];
	ld.param.u64 	%rd12, [_Z32SingleSparseAffineBackwardKernelmmPfS_PK4FeatPKfS4_f_param_2];
	ld.param.u64 	%rd13, [_Z32SingleSparseAffineBackwardKernelmmPfS_PK4FeatPKfS4_f_param_3];
	ld.param.u64 	%rd14, [_Z32SingleSparseAffineBackwardKernelmmPfS_PK4FeatPKfS4_f_param_4];
	ld.param.u64 	%rd15, [_Z32SingleSparseAffineBackwardKernelmmPfS_PK4FeatPKfS4_f_param_5];
	ld.param.u64 	%rd16, [_Z32SingleSparseAffineBackwardKernelmmPfS_PK4FeatPKfS4_f_param_6];
	ld.param.f32 	%f4, [_Z32SingleSparseAffineBackwardKernelmmPfS_PK4FeatPKfS4_f_param_7];
	mov.u32 	%r2, %ctaid.x;
	mov.u32 	%r3, %ntid.x;
	mov.u32 	%r4, %tid.x;
	mad.lo.s32 	%r5, %r2, %r3, %r4;
	cvt.u64.u32 	%rd1, %r5;
	setp.le.u64 	%p1, %rd11, %rd1;
	@%p1 bra 	$L__BB1_7;
	cvta.to.global.u64 	%rd17, %rd15;
	mov.u32 	%r6, %ctaid.y;
	cvt.u64.u32 	%rd2, %r6;
	mul.lo.s64 	%rd3, %rd11, %rd2;
	add.s64 	%rd4, %rd3, %rd1;
	shl.b64 	%rd18, %rd4, 2;
	add.s64 	%rd19, %rd17, %rd18;
	ld.global.f32 	%f9, [%rd19];
	setp.eq.f32 	%p2, %f4, 0f00000000;
	@%p2 bra 	$L__BB1_3;
	add.s64 	%rd20, %rd4, %rd3;
	cvta.to.global.u64 	%rd21, %rd16;
	shl.b64 	%rd22, %rd20, 2;
	add.s64 	%rd23, %rd21, %rd22;
	ld.global.f32 	%f5, [%rd23];
	setp.gt.f32 	%p3, %f5, 0f00000000;
	selp.f32 	%f6, 0f3F800000, 0f00000000, %p3;
	fma.rn.f32 	%f9, %f4, %f6, %f9;
$L__BB1_3:
	cvta.to.global.u64 	%rd24, %rd13;
	shl.b64 	%rd25, %rd1, 2;
	add.s64 	%rd26, %rd24, %rd25;
	atom.global.add.f32 	%f7, [%rd26], %f9;
	setp.eq.s64 	%p4, %rd10, 0;
	@%p4 bra 	$L__BB1_7;
	cvta.to.global.u64 	%rd5, %rd14;
	cvta.to.global.u64 	%rd6, %rd12;
	mul.lo.s64 	%rd7, %rd10, %rd2;
	mov.b64 	%rd35, 0;
$L__BB1_5:
	add.s64 	%rd28, %rd35, %rd7;
	shl.b64 	%rd29, %rd28, 3;
	add.s64 	%rd30, %rd5, %rd29;
	ld.global.u32 	%r1, [%rd30];
	setp.eq.s32 	%p5, %r1, -1;
	@%p5 bra 	$L__BB1_7;
	cvt.s64.s32 	%rd31, %r1;
	mad.lo.s64 	%rd32, %rd11, %rd31, %rd1;
	shl.b64 	%rd33, %rd32, 2;
	add.s64 	%rd34, %rd6, %rd33;
	atom.global.add.f32 	%f8, [%rd34], %f9;
	add.s64 	%rd35, %rd35, 1;
	setp.ne.s64 	%p6, %rd35, %rd10;
	@%p6 bra 	$L__BB1_5;
$L__BB1_7:
	ret;

}
	// .globl	_Z25sparseAffineForwardKernelmmPKfS0_PK4FeatPf
.visible .entry _Z25sparseAffineForwardKernelmmPKfS0_PK4FeatPf(
	.param .u64 _Z25sparseAffineForwardKernelmmPKfS0_PK4FeatPf_param_0,
	.param .u64 _Z25sparseAffineForwardKernelmmPKfS0_PK4FeatPf_param_1,
	.param .u64 .ptr .align 1 _Z25sparseAffineForwardKernelmmPKfS0_PK4FeatPf_param_2,
	.param .u64 .ptr .align 1 _Z25sparseAffineForwardKernelmmPKfS0_PK4FeatPf_param_3,
	.param .u64 .ptr .align 1 _Z25sparseAffineForwardKernelmmPKfS0_PK4FeatPf_param_4,
	.param .u64 .ptr .align 1 _Z25sparseAffineForwardKernelmmPKfS0_PK4FeatPf_param_5
)
{
	.reg .pred 	%p<5>;
	.reg .b32 	%r<7>;
	.reg .b32 	%f<14>;
	.reg .b64 	%rd<38>;

	ld.param.u64 	%rd10, [_Z25sparseAffineForwardKernelmmPKfS0_PK4FeatPf_param_0];
	ld.param.u64 	%rd11, [_Z25sparseAffineForwardKernelmmPKfS0_PK4FeatPf_param_1];
	ld.param.u64 	%rd12, [_Z25sparseAffineForwardKernelmmPKfS0_PK4FeatPf_param_2];
	ld.param.u64 	%rd13, [_Z25sparseAffineForwardKernelmmPKfS0_PK4FeatPf_param_3];
	ld.param.u64 	%rd14, [_Z25sparseAffineForwardKernelmmPKfS0_PK4FeatPf_param_4];
	ld.param.u64 	%rd15, [_Z25sparseAffineForwardKernelmmPKfS0_PK4FeatPf_param_5];
	mov.u32 	%r2, %ctaid.x;
	mov.u32 	%r3, %ntid.x;
	mov.u32 	%r4, %tid.x;
	mad.lo.s32 	%r5, %r2, %r3, %r4;
	cvt.u64.u32 	%rd1, %r5;
	setp.le.u64 	%p1, %rd11, %rd1;
	@%p1 bra 	$L__BB2_6;
	cvta.to.global.u64 	%rd16, %rd13;
	cvta.to.global.u64 	%rd2, %rd15;
	mov.u32 	%r6, %ctaid.y;
	cvt.u64.u32 	%rd3, %r6;
	shl.b64 	%rd17, %rd1, 2;
	add.s64 	%rd18, %rd16, %rd17;
	ld.global.f32 	%f12, [%rd18];
	setp.eq.s64 	%p2, %rd10, 0;
	mov.f32 	%f13, %f12;
	@%p2 bra 	$L__BB2_5;
	cvta.to.global.u64 	%rd4, %rd12;
	cvta.to.global.u64 	%rd5, %rd14;
	mul.lo.s64 	%rd6, %rd10, %rd3;
	mov.b64 	%rd37, 0;
	mov.f32 	%f13, %f12;
$L__BB2_3:
	add.s64 	%rd20, %rd37, %rd6;
	shl.b64 	%rd21, %rd20, 3;
	add.s64 	%rd8, %rd5, %rd21;
	ld.global.u32 	%r1, [%rd8];
	setp.eq.s32 	%p3, %r1, -1;
	@%p3 bra 	$L__BB2_5;
	ld.global.s32 	%rd22, [%rd8+4];
	cvt.s64.s32 	%rd23, %r1;
	mad.lo.s64 	%rd24, %rd11, %rd23, %rd1;
	mad.lo.s64 	%rd25, %rd11, %rd22, %rd1;
	shl.b64 	%rd26, %rd24, 2;
	add.s64 	%rd27, %rd4, %rd26;
	ld.global.f32 	%f8, [%rd27];
	add.f32 	%f12, %f12, %f8;
	shl.b64 	%rd28, %rd25, 2;
	add.s64 	%rd29, %rd4, %rd28;
	ld.global.f32 	%f9, [%rd29];
	add.f32 	%f13, %f13, %f9;
	add.s64 	%rd37, %rd37, 1;
	setp.ne.s64 	%p4, %rd37, %rd10;
	@%p4 bra 	$L__BB2_3;
$L__BB2_5:
	mul.lo.s64 	%rd30, %rd3, %rd11;
	shl.b64 	%rd31, %rd30, 1;
	add.s64 	%rd32, %rd31, %rd1;
	shl.b64 	%rd33, %rd32, 2;
	add.s64 	%rd34, %rd2, %rd33;
	st.global.f32 	[%rd34], %f12;
	shl.b64 	%rd35, %rd11, 2;
	add.s64 	%rd36, %rd34, %rd35;
	st.global.f32 	[%rd36], %f13;
$L__BB2_6:
	ret;

}
	// .globl	_Z26sparseAffineBackwardKernelmmPfS_PK4FeatPKfS4_f
.visible .entry _Z26sparseAffineBackwardKernelmmPfS_PK4FeatPKfS4_f(
	.param .u64 _Z26sparseAffineBackwardKernelmmPfS_PK4FeatPKfS4_f_param_0,
	.param .u64 _Z26sparseAffineBackwardKernelmmPfS_PK4FeatPKfS4_f_param_1,
	.param .u64 .ptr .align 1 _Z26sparseAffineBackwardKernelmmPfS_PK4FeatPKfS4_f_param_2,
	.param .u64 .ptr .align 1 _Z26sparseAffineBackwardKernelmmPfS_PK4FeatPKfS4_f_param_3,
	.param .u64 .ptr .align 1 _Z26sparseAffineBackwardKernelmmPfS_PK4FeatPKfS4_f_param_4,
	.param .u64 .ptr .align 1 _Z26sparseAffineBackwardKernelmmPfS_PK4FeatPKfS4_f_param_5,
	.param .u64 .ptr .align 1 _Z26sparseAffineBackwardKernelmmPfS_PK4FeatPKfS4_f_param_6,
	.param .f32 _Z26sparseAffineBackwardKernelmmPfS_PK4FeatPKfS4_f_param_7
)
{
	.reg .pred 	%p<8>;
	.reg .b32 	%r<7>;
	.reg .b32 	%f<18>;
	.reg .b64 	%rd<43>;

	ld.param.u64 	%rd11, [_Z26sparseAffineBackwardKernelmmPfS_PK4FeatPKfS4_f_param_0];
	ld.param.u64 	%rd12, [_Z26sparseAffineBackwardKernelmmPfS_PK4FeatPKfS4_f_param_1];
	ld.param.u64 	%rd13, [_Z26sparseAffineBackwardKernelmmPfS_PK4FeatPKfS4_f_param_2];
	ld.param.u64 	%rd14, [_Z26sparseAffineBackwardKernelmmPfS_PK4FeatPKfS4_f_param_3];
	ld.param.u64 	%rd15, [_Z26sparseAffineBackwardKernelmmPfS_PK4FeatPKfS4_f_param_4];
	ld.param.u64 	%rd16, [_Z26sparseAffineBackwardKernelmmPfS_PK4FeatPKfS4_f_param_5];
	ld.param.u64 	%rd17, [_Z26sparseAffineBackwardKernelmmPfS_PK4FeatPKfS4_f_param_6];
	ld.param.f32 	%f7, [_Z26sparseAffineBackwardKernelmmPfS_PK4FeatPKfS4_f_param_7];
	mov.u32 	%r2, %ctaid.x;
	mov.u32 	%r3, %ntid.x;
	mov.u32 	%r4, %tid.x;
	mad.lo.s32 	%r5, %r2, %r3, %r4;
	cvt.u64.u32 	%rd1, %r5;
	setp.le.u64 	%p1, %rd12, %rd1;
	@%p1 bra 	$L__BB3_7;
	cvta.to.global.u64 	%rd18, %rd16;
	mov.u32 	%r6, %ctaid.y;
	cvt.u64.u32 	%rd2, %r6;
	mul.lo.s64 	%rd19, %rd12, %rd2;
	shl.b64 	%rd20, %rd19, 1;
	add.s64 	%rd3, %rd20, %rd1;
	shl.b64 	%rd21, %rd3, 2;
	add.s64 	%rd22, %rd18, %rd21;
	ld.global.f32 	%f16, [%rd22];
	shl.b64 	%rd4, %rd12, 2;
	add.s64 	%rd23, %rd22, %rd4;
	ld.global.f32 	%f17, [%rd23];
	setp.eq.f32 	%p2, %f7, 0f00000000;
	@%p2 bra 	$L__BB3_3;
	cvta.to.global.u64 	%rd24, %rd17;
	add.s64 	%rd26, %rd24, %rd21;
	ld.global.f32 	%f8, [%rd26];
	setp.gt.f32 	%p3, %f8, 0f00000000;
	selp.f32 	%f9, 0f3F800000, 0f00000000, %p3;
	fma.rn.f32 	%f16, %f7, %f9, %f16;
	add.s64 	%rd27, %rd26, %rd4;
	ld.global.f32 	%f10, [%rd27];
	setp.gt.f32 	%p4, %f10, 0f00000000;
	selp.f32 	%f11, 0f3F800000, 0f00000000, %p4;
	fma.rn.f32 	%f17, %f7, %f11, %f17;
$L__BB3_3:
	cvta.to.global.u64 	%rd28, %rd14;
	shl.b64 	%rd29, %rd1, 2;
	add.s64 	%rd30, %rd28, %rd29;
	add.f32 	%f12, %f16, %f17;
	atom.global.add.f32 	%f13, [%rd30], %f12;
	setp.eq.s64 	%p5, %rd11, 0;
	@%p5 bra 	$L__BB3_7;
	cvta.to.global.u64 	%rd5, %rd13;
	cvta.to.global.u64 	%rd6, %rd15;
	mul.lo.s64 	%rd7, %rd11, %rd2;
	mov.b64 	%rd42, 0;
$L__BB3_5:
	add.s64 	%rd32, %rd42, %rd7;
	shl.b64 	%rd33, %rd32, 3;
	add.s64 	%rd9, %rd6, %rd33;
	ld.global.u32 	%r1, [%rd9];
	setp.eq.s32 	%p6, %r1, -1;
	@%p6 bra 	$L__BB3_7;
	ld.global.s32 	%rd34, [%rd9+4];
	cvt.s64.s32 	%rd35, %r1;
	mad.lo.s64 	%rd36, %rd12, %rd35, %rd1;
	mad.lo.s64 	%rd37, %rd12, %rd34, %rd1;
	shl.b64 	%rd38, %rd36, 2;
	add.s64 	%rd39, %rd5, %rd38;
	atom.global.add.f32 	%f14, [%rd39], %f16;
	shl.b64 	%rd40, %rd37, 2;
	add.s64 	%rd41, %rd5, %rd40;
	atom.global.add.f32 	%f15, [%rd41], %f17;
	add.s64 	%rd42, %rd42, 1;
	setp.ne.s64 	%p7, %rd42, %rd11;
	@%p7 bra 	$L__BB3_5;
$L__BB3_7:
	ret;

}


// ===== COMPILED SASS (sm_100) =====

	.target	sm_100

	.elftype	@"ET_EXEC"


//--------------------- .note.nv.tkinfo           --------------------------
	.section	.note.nv.tkinfo,"",@"SHT_NOTE"
	.sectionflags	@"SHF_NOTE_NV_TKINFO"
	.tkinfo
        /*0018*/ 	.word	0x00000002
        /*0030*/ 	.string	""
        /*0030*/ 	.string	"ptxas"
        /*0030*/ 	.string	"Cuda compilation tools, release 13.0, V13.0.88"
        /*0030*/ 	.string	"Build cuda_13.0.r13.0/compiler.36424714_0"
        /*0030*/ 	.string	"-arch sm_100 -m 64 "



//--------------------- .note.nv.cuinfo           --------------------------
	.section	.note.nv.cuinfo,"",@"SHT_NOTE"
	.sectionflags	@"SHF_NOTE_NV_CUINFO"
        /*0018*/ 	.short	0x0002
        /*001a*/ 	.short	0x0064
        /*001c*/ 	.short	0x0082
	.zero		2


//--------------------- .nv.info                  --------------------------
	.section	.nv.info,"",@"SHT_CUDA_INFO"
	.align	4


	//----- nvinfo : EIATTR_REGCOUNT
	.align		4
        /*0000*/ 	.byte	0x04, 0x2f
        /*0002*/ 	.short	(.L_1 - .L_0)
	.align		4
.L_0:
        /*0004*/ 	.word	index@(_Z31SingleSparseAffineForwardKernelmmPKfS0_PK4FeatPf)
        /*0008*/ 	.word	0x00000014


	//----- nvinfo : EIATTR_FRAME_SIZE
	.align		4
.L_1:
        /*000c*/ 	.byte	0x04, 0x11
        /*000e*/ 	.short	(.L_3 - .L_2)
	.align		4
.L_2:
        /*0010*/ 	.word	index@(_Z31SingleSparseAffineForwardKernelmmPKfS0_PK4FeatPf)
        /*0014*/ 	.word	0x00000000


	//----- nvinfo : EIATTR_REGCOUNT
	.align		4
.L_3:
        /*0018*/ 	.byte	0x04, 0x2f
        /*001a*/ 	.short	(.L_5 - .L_4)
	.align		4
.L_4:
        /*001c*/ 	.word	index@(_Z32SingleSparseAffineBackwardKernelmmPfS_PK4FeatPKfS4_f)
        /*0020*/ 	.word	0x00000012


	//----- nvinfo : EIATTR_FRAME_SIZE
	.align		4
.L_5:
        /*0024*/ 	.byte	0x04, 0x11
        /*0026*/ 	.short	(.L_7 - .L_6)
	.align		4
.L_6:
        /*0028*/ 	.word	index@(_Z32SingleSparseAffineBackwardKernelmmPfS_PK4FeatPKfS4_f)
        /*002c*/ 	.word	0x00000000


	//----- nvinfo : EIATTR_REGCOUNT
	.align		4
.L_7:
        /*0030*/ 	.byte	0x04, 0x2f
        /*0032*/ 	.short	(.L_9 - .L_8)
	.align		4
.L_8:
        /*0034*/ 	.word	index@(_Z25sparseAffineForwardKernelmmPKfS0_PK4FeatPf)
        /*0038*/ 	.word	0x00000010


	//----- nvinfo : EIATTR_FRAME_SIZE
	.align		4
.L_9:
        /*003c*/ 	.byte	0x04, 0x11
        /*003e*/ 	.short	(.L_11 - .L_10)
	.align		4
.L_10:
        /*0040*/ 	.word	index@(_Z25sparseAffineForwardKernelmmPKfS0_PK4FeatPf)
        /*0044*/ 	.word	0x00000000


	//----- nvinfo : EIATTR_REGCOUNT
	.align		4
.L_11:
        /*0048*/ 	.byte	0x04, 0x2f
        /*004a*/ 	.short	(.L_13 - .L_12)
	.align		4
.L_12:
        /*004c*/ 	.word	index@(_Z26sparseAffineBackwardKernelmmPfS_PK4FeatPKfS4_f)
        /*0050*/ 	.word	0x00000015


	//----- nvinfo : EIATTR_FRAME_SIZE
	.align		4
.L_13:
        /*0054*/ 	.byte	0x04, 0x11
        /*0056*/ 	.short	(.L_15 - .L_14)
	.align		4
.L_14:
        /*0058*/ 	.word	index@(_Z26sparseAffineBackwardKernelmmPfS_PK4FeatPKfS4_f)
        /*005c*/ 	.word	0x00000000


	//----- nvinfo : EIATTR_MIN_STACK_SIZE
	.align		4
.L_15:
        /*0060*/ 	.byte	0x04, 0x12
        /*0062*/ 	.short	(.L_17 - .L_16)
	.align		4
.L_16:
        /*0064*/ 	.word	index@(_Z26sparseAffineBackwardKernelmmPfS_PK4FeatPKfS4_f)
        /*0068*/ 	.word	0x00000000


	//----- nvinfo : EIATTR_MIN_STACK_SIZE
	.align		4
.L_17:
        /*006c*/ 	.byte	0x04, 0x12
        /*006e*/ 	.short	(.L_19 - .L_18)
	.align		4
.L_18:
        /*0070*/ 	.word	index@(_Z25sparseAffineForwardKernelmmPKfS0_PK4FeatPf)
        /*0074*/ 	.word	0x00000000


	//----- nvinfo : EIATTR_MIN_STACK_SIZE
	.align		4
.L_19:
        /*0078*/ 	.byte	0x04, 0x12
        /*007a*/ 	.short	(.L_21 - .L_20)
	.align		4
.L_20:
        /*007c*/ 	.word	index@(_Z32SingleSparseAffineBackwardKernelmmPfS_PK4FeatPKfS4_f)
        /*0080*/ 	.word	0x00000000


	//----- nvinfo : EIATTR_MIN_STACK_SIZE
	.align		4
.L_21:
        /*0084*/ 	.byte	0x04, 0x12
        /*0086*/ 	.short	(.L_23 - .L_22)
	.align		4
.L_22:
        /*0088*/ 	.word	index@(_Z31SingleSparseAffineForwardKernelmmPKfS0_PK4FeatPf)
        /*008c*/ 	.word	0x00000000
.L_23:


//--------------------- .nv.compat                --------------------------
	.section	.nv.compat,"",@"SHT_CUDA_COMPAT_INFO"
	.align	4
        /*0000*/ 	.byte	0x02, 0x09, 0x00, 0x00, 0x02, 0x02, 0x01, 0x00, 0x02, 0x05, 0x05, 0x00, 0x03, 0x07, 0x01, 0x01
        /*0010*/ 	.byte	0x02, 0x03, 0x00, 0x00, 0x02, 0x06, 0x01, 0x00, 0x04, 0x0b, 0x08, 0x00, 0x09, 0x00, 0x00, 0x00
        /*0020*/ 	.byte	0x00, 0x00, 0x00, 0x00


//--------------------- .nv.info._Z26sparseAffineBackwardKernelmmPfS_PK4FeatPKfS4_f --------------------------
	.section	.nv.info._Z26sparseAffineBackwardKernelmmPfS_PK4FeatPKfS4_f,"",@"SHT_CUDA_INFO"
	.sectionflags	@""
	.align	4


	//----- nvinfo : EIATTR_CUDA_API_VERSION
	.align		4
        /*0000*/ 	.byte	0x04, 0x37
        /*0002*/ 	.short	(.L_25 - .L_24)
.L_24:
        /*0004*/ 	.word	0x00000082


	//----- nvinfo : EIATTR_KPARAM_INFO
	.align		4
.L_25:
        /*0008*/ 	.byte	0x04, 0x17
        /*000a*/ 	.short	(.L_27 - .L_26)
.L_26:
        /*000c*/ 	.word	0x00000000
        /*0010*/ 	.short	0x0007
        /*0012*/ 	.short	0x0038
        /*0014*/ 	.byte	0x00, 0xf0, 0x11, 0x00


	//----- nvinfo : EIATTR_KPARAM_INFO
	.align		4
.L_27:
        /*0018*/ 	.byte	0x04, 0x17
        /*001a*/ 	.short	(.L_29 - .L_28)
.L_28:
        /*001c*/ 	.word	0x00000000
        /*0020*/ 	.short	0x0006
        /*0022*/ 	.short	0x0030
        /*0024*/ 	.byte	0x00, 0xf5, 0x21, 0x00


	//----- nvinfo : EIATTR_KPARAM_INFO
	.align		4
.L_29:
        /*0028*/ 	.byte	0x04, 0x17
        /*002a*/ 	.short	(.L_31 - .L_30)
.L_30:
        /*002c*/ 	.word	0x00000000
        /*0030*/ 	.short	0x0005
        /*0032*/ 	.short	0x0028
        /*0034*/ 	.byte	0x00, 0xf5, 0x21, 0x00


	//----- nvinfo : EIATTR_KPARAM_INFO
	.align		4
.L_31:
        /*0038*/ 	.byte	0x04, 0x17
        /*003a*/ 	.short	(.L_33 - .L_32)
.L_32:
        /*003c*/ 	.word	0x00000000
        /*0040*/ 	.short	0x0004
        /*0042*/ 	.short	0x0020
        /*0044*/ 	.byte	0x00, 0xf5, 0x21, 0x00


	//----- nvinfo : EIATTR_KPARAM_INFO
	.align		4
.L_33:
        /*0048*/ 	.byte	0x04, 0x17
        /*004a*/ 	.short	(.L_35 - .L_34)
.L_34:
        /*004c*/ 	.word	0x00000000
        /*0050*/ 	.short	0x0003
        /*0052*/ 	.short	0x0018
        /*0054*/ 	.byte	0x00, 0xf5, 0x21, 0x00


	//----- nvinfo : EIATTR_KPARAM_INFO
	.align		4
.L_35:
        /*0058*/ 	.byte	0x04, 0x17
        /*005a*/ 	.short	(.L_37 - .L_36)
.L_36:
        /*005c*/ 	.word	0x00000000
        /*0060*/ 	.short	0x0002
        /*0062*/ 	.short	0x0010
        /*0064*/ 	.byte	0x00, 0xf5, 0x21, 0x00


	//----- nvinfo : EIATTR_KPARAM_INFO
	.align		4
.L_37:
        /*0068*/ 	.byte	0x04, 0x17
        /*006a*/ 	.short	(.L_39 - .L_38)
.L_38:
        /*006c*/ 	.word	0x00000000
        /*0070*/ 	.short	0x0001
        /*0072*/ 	.short	0x0008
        /*0074*/ 	.byte	0x00, 0xf0, 0x21, 0x00


	//----- nvinfo : EIATTR_KPARAM_INFO
	.align		4
.L_39:
        /*0078*/ 	.byte	0x04, 0x17
        /*007a*/ 	.short	(.L_41 - .L_40)
.L_40:
        /*007c*/ 	.word	0x00000000
        /*0080*/ 	.short	0x0000
        /*0082*/ 	.short	0x0000
        /*0084*/ 	.byte	0x00, 0xf0, 0x21, 0x00


	//----- nvinfo : EIATTR_SPARSE_MMA_MASK
	.align		4
.L_41:
        /*0088*/ 	.byte	0x03, 0x50
        /*008a*/ 	.short	0x0000


	//----- nvinfo : EIATTR_MAXREG_COUNT
	.align		4
        /*008c*/ 	.byte	0x03, 0x1b
        /*008e*/ 	.short	0x00ff


	//----- nvinfo : EIATTR_MERCURY_ISA_VERSION
	.align		4
        /*0090*/ 	.byte	0x03, 0x5f
        /*0092*/ 	.short	0x0101


	//----- nvinfo : EIATTR_VRC_CTA_INIT_COUNT
	.align		4
        /*0094*/ 	.byte	0x02, 0x4a
	.zero		1
	.zero		1


	//----- nvinfo : EIATTR_EXIT_INSTR_OFFSETS
	.align		4
        /*0098*/ 	.byte	0x04, 0x1c
        /*009a*/ 	.short	(.L_43 - .L_42)


	//   ....[0]....
.L_42:
        /*009c*/ 	.word	0x00000080


	//   ....[1]....
        /*00a0*/ 	.word	0x000002f0


	//   ....[2]....
        /*00a4*/ 	.word	0x000003c0


	//   ....[3]....
        /*00a8*/ 	.word	0x00000550


	//----- nvinfo : EIATTR_CBANK_PARAM_SIZE
	.align		4
.L_43:
        /*00ac*/ 	.byte	0x03, 0x19
        /*00ae*/ 	.short	0x003c


	//----- nvinfo : EIATTR_PARAM_CBANK
	.align		4
        /*00b0*/ 	.byte	0x04, 0x0a
        /*00b2*/ 	.short	(.L_45 - .L_44)
	.align		4
.L_44:
        /*00b4*/ 	.word	index@(.nv.constant0._Z26sparseAffineBackwardKernelmmPfS_PK4FeatPKfS4_f)
        /*00b8*/ 	.short	0x0380
        /*00ba*/ 	.short	0x003c


	//----- nvinfo : EIATTR_SW_WAR
	.align		4
.L_45:
        /*00bc*/ 	.byte	0x04, 0x36
        /*00be*/ 	.short	(.L_47 - .L_46)
.L_46:
        /*00c0*/ 	.word	0x00000008
.L_47:


//--------------------- .nv.info._Z25sparseAffineForwardKernelmmPKfS0_PK4FeatPf --------------------------
	.section	.nv.info._Z25sparseAffineForwardKernelmmPKfS0_PK4FeatPf,"",@"SHT_CUDA_INFO"
	.sectionflags	@""
	.align	4


	//----- nvinfo : EIATTR_CUDA_API_VERSION
	.align		4
        /*0000*/ 	.byte	0x04, 0x37
        /*0002*/ 	.short	(.L_49 - .L_48)
.L_48:
        /*0004*/ 	.word	0x00000082


	//----- nvinfo : EIATTR_KPARAM_INFO
	.align		4
.L_49:
        /*0008*/ 	.byte	0x04, 0x17
        /*000a*/ 	.short	(.L_51 - .L_50)
.L_50:
        /*000c*/ 	.word	0x00000000
        /*0010*/ 	.short	0x0005
        /*0012*/ 	.short	0x0028
        /*0014*/ 	.byte	0x00, 0xf5, 0x21, 0x00


	//----- nvinfo : EIATTR_KPARAM_INFO
	.align		4
.L_51:
        /*0018*/ 	.byte	0x04, 0x17
        /*001a*/ 	.short	(.L_53 - .L_52)
.L_52:
        /*001c*/ 	.word	0x00000000
        /*0020*/ 	.short	0x0004
        /*0022*/ 	.short	0x0020
        /*0024*/ 	.byte	0x00, 0xf5, 0x21, 0x00


	//----- nvinfo : EIATTR_KPARAM_INFO
	.align		4
.L_53:
        /*0028*/ 	.byte	0x04, 0x17
        /*002a*/ 	.short	(.L_55 - .L_54)
.L_54:
        /*002c*/ 	.word	0x00000000
        /*0030*/ 	.short	0x0003
        /*0032*/ 	.short	0x0018
        /*0034*/ 	.byte	0x00, 0xf5, 0x21, 0x00


	//----- nvinfo : EIATTR_KPARAM_INFO
	.align		4
.L_55:
        /*0038*/ 	.byte	0x04, 0x17
        /*003a*/ 	.short	(.L_57 - .L_56)
.L_56:
        /*003c*/ 	.word	0x00000000
        /*0040*/ 	.short	0x0002
        /*0042*/ 	.short	0x0010
        /*0044*/ 	.byte	0x00, 0xf5, 0x21, 0x00


	//----- nvinfo : EIATTR_KPARAM_INFO
	.align		4
.L_57:
        /*0048*/ 	.byte	0x04, 0x17
        /*004a*/ 	.short	(.L_59 - .L_58)
.L_58:
        /*004c*/ 	.word	0x00000000
        /*0050*/ 	.short	0x0001
        /*0052*/ 	.short	0x0008
        /*0054*/ 	.byte	0x00, 0xf0, 0x21, 0x00


	//----- nvinfo : EIATTR_KPARAM_INFO
	.align		4
.L_59:
        /*0058*/ 	.byte	0x04, 0x17
        /*005a*/ 	.short	(.L_61 - .L_60)
.L_60:
        /*005c*/ 	.word	0x00000000
        /*0060*/ 	.short	0x0000
        /*0062*/ 	.short	0x0000
        /*0064*/ 	.byte	0x00, 0xf0, 0x21, 0x00


	//----- nvinfo : EIATTR_SPARSE_MMA_MASK
	.align		4
.L_61:
        /*0068*/ 	.byte	0x03, 0x50
        /*006a*/ 	.short	0x0000


	//----- nvinfo : EIATTR_MAXREG_COUNT
	.align		4
        /*006c*/ 	.byte	0x03, 0x1b
        /*006e*/ 	.short	0x00ff


	//----- nvinfo : EIATTR_MERCURY_ISA_VERSION
	.align		4
        /*0070*/ 	.byte	0x03, 0x5f
        /*0072*/ 	.short	0x0101


	//----- nvinfo : EIATTR_VRC_CTA_INIT_COUNT
	.align		4
        /*0074*/ 	.byte	0x02, 0x4a
	.zero		1
	.zero		1


	//----- nvinfo : EIATTR_EXIT_INSTR_OFFSETS
	.align		4
        /*0078*/ 	.byte	0x04, 0x1c
        /*007a*/ 	.short	(.L_63 - .L_62)


	//   ....[0]....
.L_62:
        /*007c*/ 	.word	0x00000080


	//   ....[1]....
        /*0080*/ 	.word	0x00000490


	//----- nvinfo : EIATTR_CBANK_PARAM_SIZE
	.align		4
.L_63:
        /*0084*/ 	.byte	0x03, 0x19
        /*0086*/ 	.short	0x0030


	//----- nvinfo : EIATTR_PARAM_CBANK
	.align		4
        /*0088*/ 	.byte	0x04, 0x0a
        /*008a*/ 	.short	(.L_65 - .L_64)
	.align		4
.L_64:
        /*008c*/ 	.word	index@(.nv.constant0._Z25sparseAffineForwardKernelmmPKfS0_PK4FeatPf)
        /*0090*/ 	.short	0x0380
        /*0092*/ 	.short	0x0030


	//----- nvinfo : EIATTR_SW_WAR
	.align		4
.L_65:
        /*0094*/ 	.byte	0x04, 0x36
        /*0096*/ 	.short	(.L_67 - .L_66)
.L_66:
        /*0098*/ 	.word	0x00000008
.L_67:


//--------------------- .nv.info._Z32SingleSparseAffineBackwardKernelmmPfS_PK4FeatPKfS4_f --------------------------
	.section	.nv.info._Z32SingleSparseAffineBackwardKernelmmPfS_PK4FeatPKfS4_f,"",@"SHT_CUDA_INFO"
	.sectionflags	@""
	.align	4


	//----- nvinfo : EIATTR_CUDA_API_VERSION
	.align		4
        /*0000*/ 	.byte	0x04, 0x37
        /*0002*/ 	.short	(.L_69 - .L_68)
.L_68:
        /*0004*/ 	.word	0x00000082


	//----- nvinfo : EIATTR_KPARAM_INFO
	.align		4
.L_69:
        /*0008*/ 	.byte	0x04, 0x17
        /*000a*/ 	.short	(.L_71 - .L_70)
.L_70:
        /*000c*/ 	.word	0x00000000
        /*0010*/ 	.short	0x0007
        /*0012*/ 	.short	0x0038
        /*0014*/ 	.byte	0x00, 0xf0, 0x11, 0x00


	//----- nvinfo : EIATTR_KPARAM_INFO
	.align		4
.L_71:
        /*0018*/ 	.byte	0x04, 0x17
        /*001a*/ 	.short	(.L_73 - .L_72)
.L_72:
        /*001c*/ 	.word	0x00000000
        /*0020*/ 	.short	0x0006
        /*0022*/ 	.short	0x0030
        /*0024*/ 	.byte	0x00, 0xf5, 0x21, 0x00


	//----- nvinfo : EIATTR_KPARAM_INFO
	.align		4
.L_73:
        /*0028*/ 	.byte	0x04, 0x17
        /*002a*/ 	.short	(.L_75 - .L_74)
.L_74:
        /*002c*/ 	.word	0x00000000
        /*0030*/ 	.short	0x0005
        /*0032*/ 	.short	0x0028
        /*0034*/ 	.byte	0x00, 0xf5, 0x21, 0x00


	//----- nvinfo : EIATTR_KPARAM_INFO
	.align		4
.L_75:
        /*0038*/ 	.byte	0x04, 0x17
        /*003a*/ 	.short	(.L_77 - .L_76)
.L_76:
        /*003c*/ 	.word	0x00000000
        /*0040*/ 	.short	0x0004
        /*0042*/ 	.short	0x0020
        /*0044*/ 	.byte	0x00, 0xf5, 0x21, 0x00


	//----- nvinfo : EIATTR_KPARAM_INFO
	.align		4
.L_77:
        /*0048*/ 	.byte	0x04, 0x17
        /*004a*/ 	.short	(.L_79 - .L_78)
.L_78:
        /*004c*/ 	.word	0x00000000
        /*0050*/ 	.short	0x0003
        /*0052*/ 	.short	0x0018
        /*0054*/ 	.byte	0x00, 0xf5, 0x21, 0x00


	//----- nvinfo : EIATTR_KPARAM_INFO
	.align		4
.L_79:
        /*0058*/ 	.byte	0x04, 0x17
        /*005a*/ 	.short	(.L_81 - .L_80)
.L_80:
        /*005c*/ 	.word	0x00000000
        /*0060*/ 	.short	0x0002
        /*0062*/ 	.short	0x0010
        /*0064*/ 	.byte	0x00, 0xf5, 0x21, 0x00


	//----- nvinfo : EIATTR_KPARAM_INFO
	.align		4
.L_81:
        /*0068*/ 	.byte	0x04, 0x17
        /*006a*/ 	.short	(.L_83 - .L_82)
.L_82:
        /*006c*/ 	.word	0x00000000
        /*0070*/ 	.short	0x0001
        /*0072*/ 	.short	0x0008
        /*0074*/ 	.byte	0x00, 0xf0, 0x21, 0x00


	//----- nvinfo : EIATTR_KPARAM_INFO
	.align		4
.L_83:
        /*0078*/ 	.byte	0x04, 0x17
        /*007a*/ 	.short	(.L_85 - .L_84)
.L_84:
        /*007c*/ 	.word	0x00000000
        /*0080*/ 	.short	0x0000
        /*0082*/ 	.short	0x0000
        /*0084*/ 	.byte	0x00, 0xf0, 0x21, 0x00


	//----- nvinfo : EIATTR_SPARSE_MMA_MASK
	.align		4
.L_85:
        /*0088*/ 	.byte	0x03, 0x50
        /*008a*/ 	.short	0x0000


	//----- nvinfo : EIATTR_MAXREG_COUNT
	.align		4
        /*008c*/ 	.byte	0x03, 0x1b
        /*008e*/ 	.short	0x00ff


	//----- nvinfo : EIATTR_MERCURY_ISA_VERSION
	.align		4
        /*0090*/ 	.byte	0x03, 0x5f
        /*0092*/ 	.short	0x0101


	//----- nvinfo : EIATTR_VRC_CTA_INIT_COUNT
	.align		4
        /*0094*/ 	.byte	0x02, 0x4a
	.zero		1
	.zero		1


	//----- nvinfo : EIATTR_EXIT_INSTR_OFFSETS
	.align		4
        /*0098*/ 	.byte	0x04, 0x1c
        /*009a*/ 	.short	(.L_87 - .L_86)


	//   ....[0]....
.L_86:
        /*009c*/ 	.word	0x00000080


	//   ....[1]....
        /*00a0*/ 	.word	0x00000240


	//   ....[2]....
        /*00a4*/ 	.word	0x00000310


	//   ....[3]....
        /*00a8*/ 	.word	0x00000410


	//----- nvinfo : EIATTR_CBANK_PARAM_SIZE
	.align		4
.L_87:
        /*00ac*/ 	.byte	0x03, 0x19
        /*00ae*/ 	.short	0x003c


	//----- nvinfo : EIATTR_PARAM_CBANK
	.align		4
        /*00b0*/ 	.byte	0x04, 0x0a
        /*00b2*/ 	.short	(.L_89 - .L_88)
	.align		4
.L_88:
        /*00b4*/ 	.word	index@(.nv.constant0._Z32SingleSparseAffineBackwardKernelmmPfS_PK4FeatPKfS4_f)
        /*00b8*/ 	.short	0x0380
        /*00ba*/ 	.short	0x003c


	//----- nvinfo : EIATTR_SW_WAR
	.align		4
.L_89:
        /*00bc*/ 	.byte	0x04, 0x36
        /*00be*/ 	.short	(.L_91 - .L_90)
.L_90:
        /*00c0*/ 	.word	0x00000008
.L_91:


//--------------------- .nv.info._Z31SingleSparseAffineForwardKernelmmPKfS0_PK4FeatPf --------------------------
	.section	.nv.info._Z31SingleSparseAffineForwardKernelmmPKfS0_PK4FeatPf,"",@"SHT_CUDA_INFO"
	.sectionflags	@""
	.align	4


	//----- nvinfo : EIATTR_CUDA_API_VERSION
	.align		4
        /*0000*/ 	.byte	0x04, 0x37
        /*0002*/ 	.short	(.L_93 - .L_92)
.L_92:
        /*0004*/ 	.word	0x00000082


	//----- nvinfo : EIATTR_KPARAM_INFO
	.align		4
.L_93:
        /*0008*/ 	.byte	0x04, 0x17
        /*000a*/ 	.short	(.L_95 - .L_94)
.L_94:
        /*000c*/ 	.word	0x00000000
        /*0010*/ 	.short	0x0005
        /*0012*/ 	.short	0x0028
        /*0014*/ 	.byte	0x00, 0xf5, 0x21, 0x00


	//----- nvinfo : EIATTR_KPARAM_INFO
	.align		4
.L_95:
        /*0018*/ 	.byte	0x04, 0x17
        /*001a*/ 	.short	(.L_97 - .L_96)
.L_96:
        /*001c*/ 	.word	0x00000000
        /*0020*/ 	.short	0x0004
        /*0022*/ 	.short	0x0020
        /*0024*/ 	.byte	0x00, 0xf5, 0x21, 0x00


	//----- nvinfo : EIATTR_KPARAM_INFO
	.align		4
.L_97:
        /*0028*/ 	.byte	0x04, 0x17
        /*002a*/ 	.short	(.L_99 - .L_98)
.L_98:
        /*002c*/ 	.word	0x00000000
        /*0030*/ 	.short	0x0003
        /*0032*/ 	.short	0x0018
        /*0034*/ 	.byte	0x00, 0xf5, 0x21, 0x00


	//----- nvinfo : EIATTR_KPARAM_INFO
	.align		4
.L_99:
        /*0038*/ 	.byte	0x04, 0x17
        /*003a*/ 	.short	(.L_101 - .L_100)
.L_100:
        /*003c*/ 	.word	0x00000000
        /*0040*/ 	.short	0x0002
        /*0042*/ 	.short	0x0010
        /*0044*/ 	.byte	0x00, 0xf5, 0x21, 0x00


	//----- nvinfo : EIATTR_KPARAM_INFO
	.align		4
.L_101:
        /*0048*/ 	.byte	0x04, 0x17
        /*004a*/ 	.short	(.L_103 - .L_102)
.L_102:
        /*004c*/ 	.word	0x00000000
        /*0050*/ 	.short	0x0001
        /*0052*/ 	.short	0x0008
        /*0054*/ 	.byte	0x00, 0xf0, 0x21, 0x00


	//----- nvinfo : EIATTR_KPARAM_INFO
	.align		4
.L_103:
        /*0058*/ 	.byte	0x04, 0x17
        /*005a*/ 	.short	(.L_105 - .L_104)
.L_104:
        /*005c*/ 	.word	0x00000000
        /*0060*/ 	.short	0x0000
        /*0062*/ 	.short	0x0000
        /*0064*/ 	.byte	0x00, 0xf0, 0x21, 0x00


	//----- nvinfo : EIATTR_SPARSE_MMA_MASK
	.align		4
.L_105:
        /*0068*/ 	.byte	0x03, 0x50
        /*006a*/ 	.short	0x0000


	//----- nvinfo : EIATTR_MAXREG_COUNT
	.align		4
        /*006c*/ 	.byte	0x03, 0x1b
        /*006e*/ 	.short	0x00ff


	//----- nvinfo : EIATTR_MERCURY_ISA_VERSION
	.align		4
        /*0070*/ 	.byte	0x03, 0x5f
        /*0072*/ 	.short	0x0101


	//----- nvinfo : EIATTR_VRC_CTA_INIT_COUNT
	.align		4
        /*0074*/ 	.byte	0x02, 0x4a
	.zero		1
	.zero		1


	//----- nvinfo : EIATTR_EXIT_INSTR_OFFSETS
	.align		4
        /*0078*/ 	.byte	0x04, 0x1c
        /*007a*/ 	.short	(.L_107 - .L_106)


	//   ....[0]....
.L_106:
        /*007c*/ 	.word	0x00000080


	//   ....[1]....
        /*0080*/ 	.word	0x00000370


	//----- nvinfo : EIATTR_CBANK_PARAM_SIZE
	.align		4
.L_107:
        /*0084*/ 	.byte	0x03, 0x19
        /*0086*/ 	.short	0x0030


	//----- nvinfo : EIATTR_PARAM_CBANK
	.align		4
        /*0088*/ 	.byte	0x04, 0x0a
        /*008a*/ 	.short	(.L_109 - .L_108)
	.align		4
.L_108:
        /*008c*/ 	.word	index@(.nv.constant0._Z31SingleSparseAffineForwardKernelmmPKfS0_PK4FeatPf)
        /*0090*/ 	.short	0x0380
        /*0092*/ 	.short	0x0030


	//----- nvinfo : EIATTR_SW_WAR
	.align		4
.L_109:
        /*0094*/ 	.byte	0x04, 0x36
        /*0096*/ 	.short	(.L_111 - .L_110)
.L_110:
        /*0098*/ 	.word	0x00000008
.L_111:


//--------------------- .nv.callgraph             --------------------------
	.section	.nv.callgraph,"",@"SHT_CUDA_CALLGRAPH"
	.align	4
	.sectionentsize	8
	.align		4
        /*0000*/ 	.word	0x00000000
	.align		4
        /*0004*/ 	.word	0xffffffff
	.align		4
        /*0008*/ 	.word	0x00000000
	.align		4
        /*000c*/ 	.word	0xfffffffe
	.align		4
        /*0010*/ 	.word	0x00000000
	.align		4
        /*0014*/ 	.word	0xfffffffd
	.align		4
        /*0018*/ 	.word	0x00000000
	.align		4
        /*001c*/ 	.word	0xfffffffc


//--------------------- .text._Z26sparseAffineBackwardKernelmmPfS_PK4FeatPKfS4_f --------------------------
	.section	.text._Z26sparseAffineBackwardKernelmmPfS_PK4FeatPKfS4_f,"ax",@progbits
	.align	128
        .global         _Z26sparseAffineBackwardKernelmmPfS_PK4FeatPKfS4_f
        .type           _Z26sparseAffineBackwardKernelmmPfS_PK4FeatPKfS4_f,@function
        .size           _Z26sparseAffineBackwardKernelmmPfS_PK4FeatPKfS4_f,(.L_x_10 - _Z26sparseAffineBackwardKernelmmPfS_PK4FeatPKfS4_f)
        .other          _Z26sparseAffineBackwardKernelmmPfS_PK4FeatPKfS4_f,@"STO_CUDA_ENTRY STV_DEFAULT"
_Z26sparseAffineBackwardKernelmmPfS_PK4FeatPKfS4_f:
.text._Z26sparseAffineBackwardKernelmmPfS_PK4FeatPKfS4_f:
[----:B------:R-:W-:Y:S01]  /*0000*/  LDC R1, c[0x0][0x37c] ;  /* 0x0000df00ff017b82 */ /* 0x000fe20000000800 */
[----:B------:R-:W0:Y:S07]  /*0010*/  S2R R3, SR_TID.X ;  /* 0x0000000000037919 */ /* 0x000e2e0000002100 */
[----:B------:R-:W0:Y:S01]  /*0020*/  S2UR UR4, SR_CTAID.X ;  /* 0x00000000000479c3 */ /* 0x000e220000002500 */
[----:B------:R-:W1:Y:S07]  /*0030*/  LDCU.64 UR8, c[0x0][0x388] ;  /* 0x00007100ff0877ac */ /* 0x000e6e0008000a00 */
[----:B------:R-:W0:Y:S02]  /*0040*/  LDC R0, c[0x0][0x360] ;  /* 0x0000d800ff007b82 */ /* 0x000e240000000800 */
[----:B0-----:R-:W-:-:S05]  /*0050*/  IMAD R0, R0, UR4, R3 ;  /* 0x0000000400007c24 */ /* 0x001fca000f8e0203 */
[----:B-1----:R-:W-:-:S04]  /*0060*/  ISETP.GE.U32.AND P0, PT, R0, UR8, PT ;  /* 0x0000000800007c0c */ /* 0x002fc8000bf06070 */
[----:B------:R-:W-:-:S13]  /*0070*/  ISETP.GE.U32.AND.EX P0, PT, RZ, UR9, PT, P0 ;  /* 0x00000009ff007c0c */ /* 0x000fda000bf06100 */
[----:B------:R-:W-:Y:S05]  /*0080*/  @P0 EXIT ;  /* 0x000000000000094d */ /* 0x000fea0003800000 */
[----:B------:R-:W0:Y:S01]  /*0090*/  LDCU UR12, c[0x0][0x3b8] ;  /* 0x00007700ff0c77ac */ /* 0x000e220008000800 */
[----:B------:R-:W1:Y:S01]  /*00a0*/  S2R R2, SR_CTAID.Y ;  /* 0x0000000000027919 */ /* 0x000e620000002600 */
[----:B------:R-:W2:Y:S01]  /*00b0*/  LDCU.64 UR10, c[0x0][0x3a8] ;  /* 0x00007500ff0a77ac */ /* 0x000ea20008000a00 */
[----:B------:R-:W3:Y:S01]  /*00c0*/  LDCU.64 UR6, c[0x0][0x358] ;  /* 0x00006b00ff0677ac */ /* 0x000ee20008000a00 */
[----:B------:R-:W-:Y:S02]  /*00d0*/  USHF.L.U32 UR4, UR8, 0x2, URZ ;  /* 0x0000000208047899 */ /* 0x000fe400080006ff */
[----:B------:R-:W-:Y:S01]  /*00e0*/  USHF.L.U64.HI UR5, UR8, 0x2, UR9 ;  /* 0x0000000208057899 */ /* 0x000fe20008010209 */
[----:B0-----:R-:W-:-:S13]  /*00f0*/  FSETP.NEU.AND P0, PT, RZ, UR12, PT ;  /* 0x0000000cff007c0b */ /* 0x001fda000bf0d000 */
[----:B------:R-:W0:Y:S01]  /*0100*/  @P0 LDC.64 R10, c[0x0][0x3b0] ;  /* 0x0000ec00ff0a0b82 */ /* 0x000e220000000a00 */
[----:B-1----:R-:W-:-:S04]  /*0110*/  IMAD.WIDE.U32 R4, R2, UR8, RZ ;  /* 0x0000000802047c25 */ /* 0x002fc8000f8e00ff */
[----:B------:R-:W-:Y:S01]  /*0120*/  IMAD R5, R2, UR9, R5 ;  /* 0x0000000902057c24 */ /* 0x000fe2000f8e0205 */
[----:B------:R-:W-:-:S04]  /*0130*/  LEA R3, P1, R4, R0, 0x1 ;  /* 0x0000000004037211 */ /* 0x000fc800078208ff */
[----:B------:R-:W-:Y:S01]  /*0140*/  LEA.HI.X R4, R4, RZ, R5, 0x1, P1 ;  /* 0x000000ff04047211 */ /* 0x000fe200008f0c05 */
[----:B------:R-:W-:-:S03]  /*0150*/  IMAD.SHL.U32 R7, R3, 0x4, RZ ;  /* 0x0000000403077824 */ /* 0x000fc600078e00ff */
[----:B------:R-:W-:Y:S02]  /*0160*/  SHF.L.U64.HI R4, R3, 0x2, R4 ;  /* 0x0000000203047819 */ /* 0x000fe40000010204 */
[C---:B--2---:R-:W-:Y:S02]  /*0170*/  IADD3 R6, P2, PT, R7.reuse, UR10, RZ ;  /* 0x0000000a07067c10 */ /* 0x044fe4000ff5e0ff */
[----:B0-----:R-:W-:Y:S02]  /*0180*/  @P0 IADD3 R10, P1, PT, R7, R10, RZ ;  /* 0x0000000a070a0210 */ /* 0x001fe40007f3e0ff */
[----:B------:R-:W-:Y:S02]  /*0190*/  IADD3.X R7, PT, PT, R4, UR11, RZ, P2, !PT ;  /* 0x0000000b04077c10 */ /* 0x000fe400097fe4ff */
[----:B------:R-:W-:Y:S01]  /*01a0*/  IADD3 R8, P2, PT, R6, UR4, RZ ;  /* 0x0000000406087c10 */ /* 0x000fe2000ff5e0ff */
[----:B------:R-:W-:Y:S01]  /*01b0*/  @P0 IMAD.X R11, R4, 0x1, R11, P1 ;  /* 0x00000001040b0824 */ /* 0x000fe200008e060b */
[----:B------:R-:W-:Y:S01]  /*01c0*/  @P0 IADD3 R12, P1, PT, R10, UR4, RZ ;  /* 0x000000040a0c0c10 */ /* 0x000fe2000ff3e0ff */
[----:B---3--:R-:W2:Y:S01]  /*01d0*/  LDG.E R3, desc[UR6][R6.64] ;  /* 0x0000000606037981 */ /* 0x008ea2000c1e1900 */
[----:B------:R-:W-:-:S02]  /*01e0*/  IADD3.X R9, PT, PT, R7, UR5, RZ, P2, !PT ;  /* 0x0000000507097c10 */ /* 0x000fc400097fe4ff */
[----:B------:R-:W-:Y:S01]  /*01f0*/  @P0 IADD3.X R13, PT, PT, R11, UR5, RZ, P1, !PT ;  /* 0x000000050b0d0c10 */ /* 0x000fe20008ffe4ff */
[----:B------:R-:W3:Y:S01]  /*0200*/  @P0 LDG.E R10, desc[UR6][R10.64] ;  /* 0x000000060a0a0981 */ /* 0x000ee2000c1e1900 */
[----:B------:R-:W0:Y:S03]  /*0210*/  LDCU.64 UR4, c[0x0][0x398] ;  /* 0x00007300ff0477ac */ /* 0x000e260008000a00 */
[----:B------:R-:W4:Y:S04]  /*0220*/  @P0 LDG.E R12, desc[UR6][R12.64] ;  /* 0x000000060c0c0981 */ /* 0x000f28000c1e1900 */
[----:B------:R-:W5:Y:S01]  /*0230*/  LDG.E R4, desc[UR6][R8.64] ;  /* 0x0000000608047981 */ /* 0x000f62000c1e1900 */
[----:B---3--:R-:W-:-:S05]  /*0240*/  @P0 FSET.BF.GT.AND R14, R10, RZ, PT ;  /* 0x000000ff0a0e020a */ /* 0x008fca0003804000 */
[----:B--2---:R-:W-:Y:S01]  /*0250*/  @P0 FFMA R3, R14, UR12, R3 ;  /* 0x0000000c0e030c23 */ /* 0x004fe20008000003 */
[----:B0-----:R-:W-:-:S04]  /*0260*/  LEA R14, P1, R0, UR4, 0x2 ;  /* 0x00000004000e7c11 */ /* 0x001fc8000f8210ff */
[----:B------:R-:W-:Y:S01]  /*0270*/  LEA.HI.X R15, R0, UR5, RZ, 0x2, P1 ;  /* 0x00000005000f7c11 */ /* 0x000fe200088f14ff */
[----:B------:R-:W0:Y:S01]  /*0280*/  LDCU.64 UR4, c[0x0][0x380] ;  /* 0x00007000ff0477ac */ /* 0x000e220008000a00 */
[----:B----4-:R-:W-:-:S05]  /*0290*/  @P0 FSET.BF.GT.AND R5, R12, RZ, PT ;  /* 0x000000ff0c05020a */ /* 0x010fca0003804000 */
[----:B-----5:R-:W-:Y:S01]  /*02a0*/  @P0 FFMA R4, R5, UR12, R4 ;  /* 0x0000000c05040c23 */ /* 0x020fe20008000004 */
[----:B0-----:R-:W-:-:S04]  /*02b0*/  ISETP.NE.U32.AND P0, PT, RZ, UR4, PT ;  /* 0x00000004ff007c0c */ /* 0x001fc8000bf05070 */
[----:B------:R-:W-:Y:S01]  /*02c0*/  ISETP.NE.AND.EX P0, PT, RZ, UR5, PT, P0 ;  /* 0x00000005ff007c0c */ /* 0x000fe2000bf05300 */
[----:B------:R-:W-:-:S05]  /*02d0*/  FADD R5, R4, R3 ;  /* 0x0000000304057221 */ /* 0x000fca0000000000 */
[----:B------:R0:W-:Y:S07]  /*02e0*/  REDG.E.ADD.F32.FTZ.RN.STRONG.GPU desc[UR6][R14.64], R5 ;  /* 0x000000050e0079a6 */ /* 0x0001ee000c12f306 */
[----:B------:R-:W-:Y:S05]  /*02f0*/  @!P0 EXIT ;  /* 0x000000000000894d */ /* 0x000fea0003800000 */
[----:B------:R-:W1:Y:S01]  /*0300*/  LDC.64 R6, c[0x0][0x380] ;  /* 0x0000e000ff067b82 */ /* 0x000e620000000a00 */
[----:B------:R-:W2:Y:S01]  /*0310*/  LDCU.64 UR10, c[0x0][0x388] ;  /* 0x00007100ff0a77ac */ /* 0x000ea20008000a00 */
[----:B------:R-:W3:Y:S06]  /*0320*/  LDCU.64 UR8, c[0x0][0x390] ;  /* 0x00007200ff0877ac */ /* 0x000eec0008000a00 */
[----:B------:R-:W4:Y:S01]  /*0330*/  LDC.64 R8, c[0x0][0x3a0] ;  /* 0x0000e800ff087b82 */ /* 0x000f220000000a00 */
[----:B------:R-:W-:Y:S01]  /*0340*/  UMOV UR4, URZ ;  /* 0x000000ff00047c82 */ /* 0x000fe20008000000 */
[----:B------:R-:W-:-:S05]  /*0350*/  UMOV UR5, URZ ;  /* 0x000000ff00057c82 */ /* 0x000fca0008000000 */
.L_x_0:
[----:B-1----:R-:W-:-:S04]  /*0360*/  IMAD.WIDE.U32 R10, R2, R6, UR4 ;  /* 0x00000004020a7e25 */ /* 0x002fc8000f8e0006 */
[----:B0-----:R-:W-:Y:S01]  /*0370*/  IMAD R5, R2, R7, R11 ;  /* 0x0000000702057224 */ /* 0x001fe200078e020b */
[----:B----4-:R-:W-:-:S04]  /*0380*/  LEA R16, P0, R10, R8, 0x3 ;  /* 0x000000080a107211 */ /* 0x010fc800078018ff */
[----:B------:R-:W-:-:S05]  /*0390*/  LEA.HI.X R17, R10, R9, R5, 0x3, P0 ;  /* 0x000000090a117211 */ /* 0x000fca00000f1c05 */
[----:B------:R-:W4:Y:S02]  /*03a0*/  LDG.E R15, desc[UR6][R16.64] ;  /* 0x00000006100f7981 */ /* 0x000f24000c1e1900 */
[----:B----4-:R-:W-:-:S13]  /*03b0*/  ISETP.NE.AND P0, PT, R15, -0x1, PT ;  /* 0xffffffff0f00780c */ /* 0x010fda0003f05270 */
[----:B--23--:R-:W-:Y:S05]  /*03c0*/  @!P0 EXIT ;  /* 0x000000000000894d */ /* 0x00cfea0003800000 */
[----:B------:R-:W2:Y:S01]  /*03d0*/  LDG.E R17, desc[UR6][R16.64+0x4] ;  /* 0x0000040610117981 */ /* 0x000ea2000c1e1900 */
[----:B------:R-:W-:Y:S01]  /*03e0*/  SHF.R.S32.HI R10, RZ, 0x1f, R15 ;  /* 0x0000001fff0a7819 */ /* 0x000fe2000001140f */
[----:B------:R-:W-:Y:S02]  /*03f0*/  IMAD.MOV.U32 R12, RZ, RZ, R0 ;  /* 0x000000ffff0c7224 */ /* 0x000fe400078e0000 */
[----:B------:R-:W-:Y:S02]  /*0400*/  IMAD.MOV.U32 R13, RZ, RZ, RZ ;  /* 0x000000ffff0d7224 */ /* 0x000fe400078e00ff */
[----:B------:R-:W-:Y:S02]  /*0410*/  IMAD R14, R10, UR10, RZ ;  /* 0x0000000a0a0e7c24 */ /* 0x000fe4000f8e02ff */
[----:B------:R-:W-:Y:S01]  /*0420*/  IMAD.WIDE.U32 R10, R15, UR10, R12 ;  /* 0x0000000a0f0a7c25 */ /* 0x000fe2000f8e000c */
[----:B------:R-:W-:-:S04]  /*0430*/  UIADD3 UR4, UP0, UPT, UR4, 0x1, URZ ;  /* 0x0000000104047890 */ /* 0x000fc8000ff1e0ff */
[----:B------:R-:W-:Y:S01]  /*0440*/  UIADD3.X UR5, UPT, UPT, URZ, UR5, URZ, UP0, !UPT ;  /* 0x00000005ff057290 */ /* 0x000fe200087fe4ff */
[----:B--2---:R-:W-:Y:S01]  /*0450*/  SHF.R.S32.HI R5, RZ, 0x1f, R17 ;  /* 0x0000001fff057819 */ /* 0x004fe20000011411 */
[----:B------:R-:W-:-:S04]  /*0460*/  IMAD.WIDE.U32 R12, R17, UR10, R12 ;  /* 0x0000000a110c7c25 */ /* 0x000fc8000f8e000c */
[----:B------:R-:W-:Y:S01]  /*0470*/  IMAD R18, R5, UR10, RZ ;  /* 0x0000000a05127c24 */ /* 0x000fe2000f8e02ff */
[----:B------:R-:W-:Y:S01]  /*0480*/  LEA R16, P1, R12, UR8, 0x2 ;  /* 0x000000080c107c11 */ /* 0x000fe2000f8210ff */
[----:B------:R-:W-:Y:S01]  /*0490*/  IMAD R5, R15, UR11, R14 ;  /* 0x0000000b0f057c24 */ /* 0x000fe2000f8e020e */
[----:B------:R-:W-:Y:S01]  /*04a0*/  LEA R14, P0, R10, UR8, 0x2 ;  /* 0x000000080a0e7c11 */ /* 0x000fe2000f8010ff */
[----:B------:R-:W-:Y:S02]  /*04b0*/  IMAD R15, R17, UR11, R18 ;  /* 0x0000000b110f7c24 */ /* 0x000fe4000f8e0212 */
[----:B------:R-:W-:Y:S02]  /*04c0*/  IMAD.IADD R11, R11, 0x1, R5 ;  /* 0x000000010b0b7824 */ /* 0x000fe400078e0205 */
[----:B------:R-:W-:-:S03]  /*04d0*/  IMAD.IADD R5, R13, 0x1, R15 ;  /* 0x000000010d057824 */ /* 0x000fc600078e020f */
[----:B------:R-:W-:Y:S02]  /*04e0*/  LEA.HI.X R15, R10, UR9, R11, 0x2, P0 ;  /* 0x000000090a0f7c11 */ /* 0x000fe400080f140b */
[----:B------:R-:W-:Y:S02]  /*04f0*/  ISETP.NE.U32.AND P0, PT, R6, UR4, PT ;  /* 0x0000000406007c0c */ /* 0x000fe4000bf05070 */
[----:B------:R-:W-:Y:S01]  /*0500*/  LEA.HI.X R17, R12, UR9, R5, 0x2, P1 ;  /* 0x000000090c117c11 */ /* 0x000fe200088f1405 */
[----:B------:R0:W-:Y:S01]  /*0510*/  REDG.E.ADD.F32.FTZ.RN.STRONG.GPU desc[UR6][R14.64], R3 ;  /* 0x000000030e0079a6 */ /* 0x0001e2000c12f306 */
[----:B------:R-:W-:-:S03]  /*0520*/  ISETP.NE.AND.EX P0, PT, R7, UR5, PT, P0 ;  /* 0x0000000507007c0c */ /* 0x000fc6000bf05300 */
[----:B------:R0:W-:Y:S10]  /*0530*/  REDG.E.ADD.F32.FTZ.RN.STRONG.GPU desc[UR6][R16.64], R4 ;  /* 0x00000004100079a6 */ /* 0x0001f4000c12f306 */
[----:B------:R-:W-:Y:S05]  /*0540*/  @P0 BRA `(.L_x_0) ;  /* 0xfffffffc00840947 */ /* 0x000fea000383ffff */
[----:B------:R-:W-:Y:S05]  /*0550*/  EXIT ;  /* 0x000000000000794d */ /* 0x000fea0003800000 */
.L_x_1:
[----:B------:R-:W-:-:S00]  /*0560*/  BRA `(.L_x_1) ;  /* 0xfffffffc00fc7947 */ /* 0x000fc0000383ffff */
[----:B------:R-:W-:-:S00]  /*0570*/  NOP ;  /* 0x0000000000007918 */ /* 0x000fc00000000000 */
        /* <DEDUP_REMOVED lines=8> */
.L_x_10:


//--------------------- .text._Z25sparseAffineForwardKernelmmPKfS0_PK4FeatPf --------------------------
	.section	.text._Z25sparseAffineForwardKernelmmPKfS0_PK4FeatPf,"ax",@progbits
	.align	128
        .global         _Z25sparseAffineForwardKernelmmPKfS0_PK4FeatPf
        .type           _Z25sparseAffineForwardKernelmmPKfS0_PK4FeatPf,@function
        .size           _Z25sparseAffineForwardKernelmmPKfS0_PK4FeatPf,(.L_x_11 - _Z25sparseAffineForwardKernelmmPKfS0_PK4FeatPf)
        .other          _Z25sparseAffineForwardKernelmmPKfS0_PK4FeatPf,@"STO_CUDA_ENTRY STV_DEFAULT"
_Z25sparseAffineForwardKernelmmPKfS0_PK4FeatPf:
.text._Z25sparseAffineForwardKernelmmPKfS0_PK4FeatPf:
        /* <DEDUP_REMOVED lines=9> */
[----:B------:R-:W0:Y:S01]  /*0090*/  LDCU.64 UR4, c[0x0][0x398] ;  /* 0x00007300ff0477ac */ /* 0x000e220008000a00 */
[----:B------:R-:W1:Y:S01]  /*00a0*/  LDCU.64 UR8, c[0x0][0x358] ;  /* 0x00006b00ff0877ac */ /* 0x000e620008000a00 */
[----:B0-----:R-:W-:-:S04]  /*00b0*/  LEA R2, P0, R4, UR4, 0x2 ;  /* 0x0000000404027c11 */ /* 0x001fc8000f8010ff */
[----:B------:R-:W-:Y:S01]  /*00c0*/  LEA.HI.X R3, R4, UR5, RZ, 0x2, P0 ;  /* 0x0000000504037c11 */ /* 0x000fe200080f14ff */
[----:B------:R-:W0:Y:S04]  /*00d0*/  LDCU.64 UR4, c[0x0][0x380] ;  /* 0x00007000ff0477ac */ /* 0x000e280008000a00 */
[----:B-1----:R-:W2:Y:S01]  /*00e0*/  LDG.E R2, desc[UR8][R2.64] ;  /* 0x0000000802027981 */ /* 0x002ea2000c1e1900 */
[----:B------:R-:W1:Y:S01]  /*00f0*/  S2UR UR10, SR_CTAID.Y ;  /* 0x00000000000a79c3 */ /* 0x000e620000002600 */
[----:B0-----:R-:W-:-:S04]  /*0100*/  UISETP.NE.U32.AND UP0, UPT, UR4, URZ, UPT ;  /* 0x000000ff0400728c */ /* 0x001fc8000bf05070 */
[----:B------:R-:W-:Y:S01]  /*0110*/  UISETP.NE.AND.EX UP0, UPT, UR5, URZ, UPT, UP0 ;  /* 0x000000ff0500728c */ /* 0x000fe2000bf05300 */
[----:B--2---:R-:W-:-:S08]  /*0120*/  IMAD.MOV.U32 R0, RZ, RZ, R2 ;  /* 0x000000ffff007224 */ /* 0x004fd000078e0002 */
[----:B-1----:R-:W-:Y:S05]  /*0130*/  BRA.U !UP0, `(.L_x_2) ;  /* 0x0000000108a47547 */ /* 0x002fea000b800000 */
[----:B------:R-:W-:Y:S01]  /*0140*/  IMAD.MOV.U32 R0, RZ, RZ, R2 ;  /* 0x000000ffff007224 */ /* 0x000fe200078e0002 */
[----:B------:R-:W0:Y:S01]  /*0150*/  LDCU.64 UR18, c[0x0][0x388] ;  /* 0x00007100ff1277ac */ /* 0x000e220008000a00 */
[----:B------:R-:W1:Y:S01]  /*0160*/  LDCU.64 UR16, c[0x0][0x380] ;  /* 0x00007000ff1077ac */ /* 0x000e620008000a00 */
[----:B------:R-:W2:Y:S01]  /*0170*/  LDCU.64 UR12, c[0x0][0x3a0] ;  /* 0x00007400ff0c77ac */ /* 0x000ea20008000a00 */
[----:B------:R-:W3:Y:S01]  /*0180*/  LDCU.64 UR14, c[0x0][0x390] ;  /* 0x00007200ff0e77ac */ /* 0x000ee20008000a00 */
[----:B------:R-:W-:Y:S01]  /*0190*/  UMOV UR4, URZ ;  /* 0x000000ff00047c82 */ /* 0x000fe20008000000 */
[----:B------:R-:W-:-:S05]  /*01a0*/  UMOV UR5, URZ ;  /* 0x000000ff00057c82 */ /* 0x000fca0008000000 */
.L_x_3:
[----:B-1----:R-:W-:-:S04]  /*01b0*/  UIMAD.WIDE.U32 UR6, UR10, UR16, UR4 ;  /* 0x000000100a0672a5 */ /* 0x002fc8000f8e0004 */
[----:B------:R-:W-:Y:S02]  /*01c0*/  UIMAD UR7, UR10, UR17, UR7 ;  /* 0x000000110a0772a4 */ /* 0x000fe4000f8e0207 */
[----:B--2---:R-:W-:-:S04]  /*01d0*/  ULEA UR11, UP0, UR6, UR12, 0x3 ;  /* 0x0000000c060b7291 */ /* 0x004fc8000f8018ff */
[----:B------:R-:W-:Y:S02]  /*01e0*/  ULEA.HI.X UR7, UR6, UR13, UR7, 0x3, UP0 ;  /* 0x0000000d06077291 */ /* 0x000fe400080f1c07 */
[----:B------:R-:W-:-:S04]  /*01f0*/  IMAD.U32 R12, RZ, RZ, UR11 ;  /* 0x0000000bff0c7e24 */ /* 0x000fc8000f8e00ff */
[----:B------:R-:W-:-:S05]  /*0200*/  MOV R13, UR7 ;  /* 0x00000007000d7c02 */ /* 0x000fca0008000f00 */
[----:B------:R-:W2:Y:S02]  /*0210*/  LDG.E R9, desc[UR8][R12.64] ;  /* 0x000000080c097981 */ /* 0x000ea4000c1e1900 */
[----:B--2---:R-:W-:-:S13]  /*0220*/  ISETP.NE.AND P0, PT, R9, -0x1, PT ;  /* 0xffffffff0900780c */ /* 0x004fda0003f05270 */
[----:B------:R-:W-:Y:S05]  /*0230*/  @!P0 BRA `(.L_x_2) ;  /* 0x0000000000648947 */ /* 0x000fea0003800000 */
[----:B------:R-:W2:Y:S01]  /*0240*/  LDG.E R13, desc[UR8][R12.64+0x4] ;  /* 0x000004080c0d7981 */ /* 0x000ea2000c1e1900 */
[----:B------:R-:W-:-:S05]  /*0250*/  SHF.R.S32.HI R5, RZ, 0x1f, R9 ;  /* 0x0000001fff057819 */ /* 0x000fca0000011409 */
[----:B0-----:R-:W-:Y:S02]  /*0260*/  IMAD R8, R5, UR18, RZ ;  /* 0x0000001205087c24 */ /* 0x001fe4000f8e02ff */
[----:B------:R-:W-:Y:S02]  /*0270*/  IMAD.MOV.U32 R5, RZ, RZ, RZ ;  /* 0x000000ffff057224 */ /* 0x000fe400078e00ff */
[----:B------:R-:W-:Y:S01]  /*0280*/  IMAD.WIDE.U32 R6, R9, UR18, R4 ;  /* 0x0000001209067c25 */ /* 0x000fe2000f8e0004 */
[----:B--2---:R-:W-:-:S05]  /*0290*/  SHF.R.S32.HI R3, RZ, 0x1f, R13 ;  /* 0x0000001fff037819 */ /* 0x004fca000001140d */
[----:B------:R-:W-:Y:S02]  /*02a0*/  IMAD R10, R3, UR18, RZ ;  /* 0x00000012030a7c24 */ /* 0x000fe4000f8e02ff */
[----:B------:R-:W-:Y:S02]  /*02b0*/  IMAD R3, R9, UR19, R8 ;  /* 0x0000001309037c24 */ /* 0x000fe4000f8e0208 */
[----:B------:R-:W-:-:S04]  /*02c0*/  IMAD.WIDE.U32 R8, R13, UR18, R4 ;  /* 0x000000120d087c25 */ /* 0x000fc8000f8e0004 */
[----:B------:R-:W-:Y:S01]  /*02d0*/  IMAD R11, R13, UR19, R10 ;  /* 0x000000130d0b7c24 */ /* 0x000fe2000f8e020a */
[----:B---3--:R-:W-:Y:S01]  /*02e0*/  LEA R10, P0, R6, UR14, 0x2 ;  /* 0x0000000e060a7c11 */ /* 0x008fe2000f8010ff */
[----:B------:R-:W-:Y:S01]  /*02f0*/  IMAD.IADD R5, R7, 0x1, R3 ;  /* 0x0000000107057824 */ /* 0x000fe200078e0203 */
[----:B------:R-:W-:Y:S02]  /*0300*/  LEA R12, P1, R8, UR14, 0x2 ;  /* 0x0000000e080c7c11 */ /* 0x000fe4000f8210ff */
[----:B------:R-:W-:Y:S02]  /*0310*/  IADD3 R3, PT, PT, R9, R11, RZ ;  /* 0x0000000b09037210 */ /* 0x000fe40007ffe0ff */
[----:B------:R-:W-:Y:S02]  /*0320*/  LEA.HI.X R11, R6, UR15, R5, 0x2, P0 ;  /* 0x0000000f060b7c11 */ /* 0x000fe400080f1405 */
[----:B------:R-:W-:-:S04]  /*0330*/  LEA.HI.X R13, R8, UR15, R3, 0x2, P1 ;  /* 0x0000000f080d7c11 */ /* 0x000fc800088f1403 */
[----:B------:R-:W2:Y:S04]  /*0340*/  LDG.E R11, desc[UR8][R10.64] ;  /* 0x000000080a0b7981 */ /* 0x000ea8000c1e1900 */
[----:B------:R-:W3:Y:S01]  /*0350*/  LDG.E R13, desc[UR8][R12.64] ;  /* 0x000000080c0d7981 */ /* 0x000ee2000c1e1900 */
[----:B------:R-:W-:-:S04]  /*0360*/  UIADD3 UR4, UP0, UPT, UR4, 0x1, URZ ;  /* 0x0000000104047890 */ /* 0x000fc8000ff1e0ff */
[----:B------:R-:W-:Y:S02]  /*0370*/  UIADD3.X UR5, UPT, UPT, URZ, UR5, URZ, UP0, !UPT ;  /* 0x00000005ff057290 */ /* 0x000fe400087fe4ff */
[----:B------:R-:W-:-:S04]  /*0380*/  UISETP.NE.U32.AND UP0, UPT, UR4, UR16, UPT ;  /* 0x000000100400728c */ /* 0x000fc8000bf05070 */
[----:B------:R-:W-:Y:S01]  /*0390*/  UISETP.NE.AND.EX UP0, UPT, UR5, UR17, UPT, UP0 ;  /* 0x000000110500728c */ /* 0x000fe2000bf05300 */
[----:B--2---:R-:W-:Y:S01]  /*03a0*/  FADD R2, R2, R11 ;  /* 0x0000000b02027221 */ /* 0x004fe20000000000 */
[----:B---3--:R-:W-:-:S07]  /*03b0*/  FADD R0, R0, R13 ;  /* 0x0000000d00007221 */ /* 0x008fce0000000000 */
[----:B------:R-:W-:Y:S05]  /*03c0*/  BRA.U UP0, `(.L_x_3) ;  /* 0xfffffffd00787547 */ /* 0x000fea000b83ffff */
.L_x_2:
[----:B------:R-:W1:Y:S01]  /*03d0*/  LDC.64 R8, c[0x0][0x388] ;  /* 0x0000e200ff087b82 */ /* 0x000e620000000a00 */
[----:B------:R-:W2:Y:S01]  /*03e0*/  LDCU.64 UR4, c[0x0][0x3a8] ;  /* 0x00007500ff0477ac */ /* 0x000ea20008000a00 */
[----:B-1----:R-:W-:-:S04]  /*03f0*/  IMAD.WIDE.U32 R6, R8, UR10, RZ ;  /* 0x0000000a08067c25 */ /* 0x002fc8000f8e00ff */
[----:B------:R-:W-:Y:S01]  /*0400*/  IMAD R5, R9, UR10, R7 ;  /* 0x0000000a09057c24 */ /* 0x000fe2000f8e0207 */
[----:B------:R-:W-:-:S04]  /*0410*/  LEA R3, P0, R6, R4, 0x1 ;  /* 0x0000000406037211 */ /* 0x000fc800078008ff */
[----:B------:R-:W-:Y:S02]  /*0420*/  LEA.HI.X R6, R6, RZ, R5, 0x1, P0 ;  /* 0x000000ff06067211 */ /* 0x000fe400000f0c05 */
[----:B--2---:R-:W-:-:S04]  /*0430*/  LEA R4, P0, R3, UR4, 0x2 ;  /* 0x0000000403047c11 */ /* 0x004fc8000f8010ff */
[----:B------:R-:W-:Y:S02]  /*0440*/  LEA.HI.X R5, R3, UR5, R6, 0x2, P0 ;  /* 0x0000000503057c11 */ /* 0x000fe400080f1406 */
[----:B------:R-:W-:-:S03]  /*0450*/  LEA R6, P0, R8, R4, 0x2 ;  /* 0x0000000408067211 */ /* 0x000fc600078010ff */
[----:B------:R-:W-:Y:S01]  /*0460*/  STG.E desc[UR8][R4.64], R2 ;  /* 0x0000000204007986 */ /* 0x000fe2000c101908 */
[----:B------:R-:W-:-:S05]  /*0470*/  LEA.HI.X R7, R8, R5, R9, 0x2, P0 ;  /* 0x0000000508077211 */ /* 0x000fca00000f1409 */
[----:B------:R-:W-:Y:S01]  /*0480*/  STG.E desc[UR8][R6.64], R0 ;  /* 0x0000000006007986 */ /* 0x000fe2000c101908 */
[----:B0--3--:R-:W-:Y:S05]  /*0490*/  EXIT ;  /* 0x000000000000794d */ /* 0x009fea0003800000 */
.L_x_4:
        /* <DEDUP_REMOVED lines=14> */
.L_x_11:


//--------------------- .text._Z32SingleSparseAffineBackwardKernelmmPfS_PK4FeatPKfS4_f --------------------------
	.section	.text._Z32SingleSparseAffineBackwardKernelmmPfS_PK4FeatPKfS4_f,"ax",@progbits
	.align	128
        .global         _Z32SingleSparseAffineBackwardKernelmmPfS_PK4FeatPKfS4_f
        .type           _Z32SingleSparseAffineBackwardKernelmmPfS_PK4FeatPKfS4_f,@function
        .size           _Z32SingleSparseAffineBackwardKernelmmPfS_PK4FeatPKfS4_f,(.L_x_12 - _Z32SingleSparseAffineBackwardKernelmmPfS_PK4FeatPKfS4_f)
        .other          _Z32SingleSparseAffineBackwardKernelmmPfS_PK4FeatPKfS4_f,@"STO_CUDA_ENTRY STV_DEFAULT"
_Z32SingleSparseAffineBackwardKernelmmPfS_PK4FeatPKfS4_f:
.text._Z32SingleSparseAffineBackwardKernelmmPfS_PK4FeatPKfS4_f:
        /* <DEDUP_REMOVED lines=11> */
[----:B------:R-:W-:Y:S01]  /*00b0*/  IMAD.MOV.U32 R3, RZ, RZ, RZ ;  /* 0x000000ffff037224 */ /* 0x000fe200078e00ff */
[----:B------:R-:W2:Y:S01]  /*00c0*/  LDCU.64 UR4, c[0x0][0x3a8] ;  /* 0x00007500ff0477ac */ /* 0x000ea20008000a00 */
[----:B------:R-:W3:Y:S01]  /*00d0*/  LDCU.64 UR6, c[0x0][0x358] ;  /* 0x00006b00ff0677ac */ /* 0x000ee20008000a00 */
[----:B0-----:R-:W-:-:S13]  /*00e0*/  FSETP.NEU.AND P0, PT, RZ, UR10, PT ;  /* 0x0000000aff007c0b */ /* 0x001fda000bf0d000 */
[----:B------:R-:W0:Y:S01]  /*00f0*/  @P0 LDC.64 R12, c[0x0][0x3b0] ;  /* 0x0000ec00ff0c0b82 */ /* 0x000e220000000a00 */
[----:B-1----:R-:W-:-:S04]  /*0100*/  IMAD.WIDE.U32 R6, R5, UR8, R2 ;  /* 0x0000000805067c25 */ /* 0x002fc8000f8e0002 */
[----:B------:R-:W-:Y:S01]  /*0110*/  IMAD R9, R5, UR9, RZ ;  /* 0x0000000905097c24 */ /* 0x000fe2000f8e02ff */
[----:B--2---:R-:W-:-:S03]  /*0120*/  LEA R8, P1, R6, UR4, 0x2 ;  /* 0x0000000406087c11 */ /* 0x004fc6000f8210ff */
[----:B------:R-:W-:Y:S02]  /*0130*/  IMAD.IADD R7, R7, 0x1, R9 ;  /* 0x0000000107077824 */ /* 0x000fe400078e0209 */
[----:B------:R-:W-:-:S04]  /*0140*/  @P0 IMAD.WIDE.U32 R10, R5, UR8, R6 ;  /* 0x00000008050a0c25 */ /* 0x000fc8000f8e0006 */
[----:B------:R-:W-:Y:S01]  /*0150*/  @P0 IMAD.IADD R0, R9, 0x1, R11 ;  /* 0x0000000109000824 */ /* 0x000fe200078e020b */
[----:B------:R-:W-:Y:S01]  /*0160*/  LEA.HI.X R9, R6, UR5, R7, 0x2, P1 ;  /* 0x0000000506097c11 */ /* 0x000fe200088f1407 */
[----:B------:R-:W1:Y:S01]  /*0170*/  LDCU.64 UR4, c[0x0][0x398] ;  /* 0x00007300ff0477ac */ /* 0x000e620008000a00 */
[----:B0-----:R-:W-:-:S03]  /*0180*/  @P0 LEA R12, P2, R10, R12, 0x2 ;  /* 0x0000000c0a0c0211 */ /* 0x001fc600078410ff */
[----:B---3--:R-:W2:Y:S01]  /*0190*/  LDG.E R15, desc[UR6][R8.64] ;  /* 0x00000006080f7981 */ /* 0x008ea2000c1e1900 */
[----:B------:R-:W-:-:S05]  /*01a0*/  @P0 LEA.HI.X R13, R10, R13, R0, 0x2, P2 ;  /* 0x0000000d0a0d0211 */ /* 0x000fca00010f1400 */
[----:B------:R-:W3:Y:S01]  /*01b0*/  @P0 LDG.E R12, desc[UR6][R12.64] ;  /* 0x000000060c0c0981 */ /* 0x000ee2000c1e1900 */
[----:B-1----:R-:W-:-:S04]  /*01c0*/  LEA R6, P1, R2, UR4, 0x2 ;  /* 0x0000000402067c11 */ /* 0x002fc8000f8210ff */
[----:B------:R-:W-:Y:S01]  /*01d0*/  LEA.HI.X R7, R2, UR5, RZ, 0x2, P1 ;  /* 0x0000000502077c11 */ /* 0x000fe200088f14ff */
[----:B------:R-:W0:Y:S01]  /*01e0*/  LDCU.64 UR4, c[0x0][0x380] ;  /* 0x00007000ff0477ac */ /* 0x000e220008000a00 */
[----:B---3--:R-:W-:-:S05]  /*01f0*/  @P0 FSET.BF.GT.AND R0, R12, RZ, PT ;  /* 0x000000ff0c00020a */ /* 0x008fca0003804000 */
[----:B--2---:R-:W-:Y:S01]  /*0200*/  @P0 FFMA R15, R0, UR10, R15 ;  /* 0x0000000a000f0c23 */ /* 0x004fe2000800000f */
[----:B0-----:R-:W-:-:S04]  /*0210*/  ISETP.NE.U32.AND P0, PT, RZ, UR4, PT ;  /* 0x00000004ff007c0c */ /* 0x001fc8000bf05070 */
[----:B------:R-:W-:Y:S01]  /*0220*/  ISETP.NE.AND.EX P0, PT, RZ, UR5, PT, P0 ;  /* 0x00000005ff007c0c */ /* 0x000fe2000bf05300 */
[----:B------:R0:W-:-:S12]  /*0230*/  REDG.E.ADD.F32.FTZ.RN.STRONG.GPU desc[UR6][R6.64], R15 ;  /* 0x0000000f060079a6 */ /* 0x0001d8000c12f306 */
[----:B0-----:R-:W-:Y:S05]  /*0240*/  @!P0 EXIT ;  /* 0x000000000000894d */ /* 0x001fea0003800000 */
[----:B------:R-:W0:Y:S01]  /*0250*/  LDC.64 R6, c[0x0][0x380] ;  /* 0x0000e000ff067b82 */ /* 0x000e220000000a00 */
[----:B------:R-:W1:Y:S01]  /*0260*/  LDCU.64 UR10, c[0x0][0x388] ;  /* 0x00007100ff0a77ac */ /* 0x000e620008000a00 */
[----:B------:R-:W2:Y:S06]  /*0270*/  LDCU.64 UR8, c[0x0][0x390] ;  /* 0x00007200ff0877ac */ /* 0x000eac0008000a00 */
[----:B------:R-:W3:Y:S01]  /*0280*/  LDC.64 R8, c[0x0][0x3a0] ;  /* 0x0000e800ff087b82 */ /* 0x000ee20000000a00 */
[----:B------:R-:W-:Y:S01]  /*0290*/  UMOV UR4, URZ ;  /* 0x000000ff00047c82 */ /* 0x000fe20008000000 */
[----:B------:R-:W-:-:S05]  /*02a0*/  UMOV UR5, URZ ;  /* 0x000000ff00057c82 */ /* 0x000fca0008000000 */
.L_x_5:
[----:B0-----:R-:W-:-:S04]  /*02b0*/  IMAD.WIDE.U32 R10, R5, R6, UR4 ;  /* 0x00000004050a7e25 */ /* 0x001fc8000f8e0006 */
[----:B------:R-:W-:Y:S01]  /*02c0*/  IMAD R0, R5, R7, R11 ;  /* 0x0000000705007224 */ /* 0x000fe200078e020b */
[----:B---3--:R-:W-:-:S04]  /*02d0*/  LEA R12, P0, R10, R8, 0x3 ;  /* 0x000000080a0c7211 */ /* 0x008fc800078018ff */
[----:B------:R-:W-:-:S06]  /*02e0*/  LEA.HI.X R13, R10, R9, R0, 0x3, P0 ;  /* 0x000000090a0d7211 */ /* 0x000fcc00000f1c00 */
[----:B------:R-:W3:Y:S02]  /*02f0*/  LDG.E R13, desc[UR6][R12.64] ;  /* 0x000000060c0d7981 */ /* 0x000ee4000c1e1900 */
[----:B---3--:R-:W-:-:S13]  /*0300*/  ISETP.NE.AND P0, PT, R13, -0x1, PT ;  /* 0xffffffff0d00780c */ /* 0x008fda0003f05270 */
[----:B-12---:R-:W-:Y:S05]  /*0310*/  @!P0 EXIT ;  /* 0x000000000000894d */ /* 0x006fea0003800000 */
[----:B------:R-:W-:Y:S01]  /*0320*/  SHF.R.S32.HI R0, RZ, 0x1f, R13 ;  /* 0x0000001fff007819 */ /* 0x000fe2000001140d */
[----:B------:R-:W-:Y:S02]  /*0330*/  IMAD.MOV.U32 R10, RZ, RZ, R2 ;  /* 0x000000ffff0a7224 */ /* 0x000fe400078e0002 */
[----:B------:R-:W-:Y:S02]  /*0340*/  IMAD.MOV.U32 R11, RZ, RZ, RZ ;  /* 0x000000ffff0b7224 */ /* 0x000fe400078e00ff */
[----:B------:R-:W-:Y:S02]  /*0350*/  IMAD R0, R0, UR10, RZ ;  /* 0x0000000a00007c24 */ /* 0x000fe4000f8e02ff */
[----:B------:R-:W-:-:S04]  /*0360*/  IMAD.WIDE.U32 R10, R13, UR10, R10 ;  /* 0x0000000a0d0a7c25 */ /* 0x000fc8000f8e000a */
[----:B------:R-:W-:Y:S01]  /*0370*/  IMAD R13, R13, UR11, R0 ;  /* 0x0000000b0d0d7c24 */ /* 0x000fe2000f8e0200 */
[----:B------:R-:W-:Y:S01]  /*0380*/  UIADD3 UR4, UP0, UPT, UR4, 0x1, URZ ;  /* 0x0000000104047890 */ /* 0x000fe2000ff1e0ff */
[----:B------:R-:W-:Y:S02]  /*0390*/  LEA R12, P0, R10, UR8, 0x2 ;  /* 0x000000080a0c7c11 */ /* 0x000fe4000f8010ff */
[----:B------:R-:W-:Y:S01]  /*03a0*/  IMAD.IADD R11, R11, 0x1, R13 ;  /* 0x000000010b0b7824 */ /* 0x000fe200078e020d */
[----:B------:R-:W-:-:S04]  /*03b0*/  UIADD3.X UR5, UPT, UPT, URZ, UR5, URZ, UP0, !UPT ;  /* 0x00000005ff057290 */ /* 0x000fc800087fe4ff */
[----:B------:R-:W-:Y:S02]  /*03c0*/  LEA.HI.X R13, R10, UR9, R11, 0x2, P0 ;  /* 0x000000090a0d7c11 */ /* 0x000fe400080f140b */
[----:B------:R-:W-:-:S03]  /*03d0*/  ISETP.NE.U32.AND P0, PT, R6, UR4, PT ;  /* 0x0000000406007c0c */ /* 0x000fc6000bf05070 */
[----:B------:R4:W-:Y:S01]  /*03e0*/  REDG.E.ADD.F32.FTZ.RN.STRONG.GPU desc[UR6][R12.64], R15 ;  /* 0x0000000f0c0079a6 */ /* 0x0009e2000c12f306 */
[----:B------:R-:W-:-:S13]  /*03f0*/  ISETP.NE.AND.EX P0, PT, R7, UR5, PT, P0 ;  /* 0x0000000507007c0c */ /* 0x000fda000bf05300 */
[----:B----4-:R-:W-:Y:S05]  /*0400*/  @P0 BRA `(.L_x_5) ;  /* 0xfffffffc00a80947 */ /* 0x010fea000383ffff */
[----:B------:R-:W-:Y:S05]  /*0410*/  EXIT ;  /* 0x000000000000794d */ /* 0x000fea0003800000 */
.L_x_6:
        /* <DEDUP_REMOVED lines=14> */
.L_x_12:


//--------------------- .text._Z31SingleSparseAffineForwardKernelmmPKfS0_PK4FeatPf --------------------------
	.section	.text._Z31SingleSparseAffineForwardKernelmmPKfS0_PK4FeatPf,"ax",@progbits
	.align	128
        .global         _Z31SingleSparseAffineForwardKernelmmPKfS0_PK4FeatPf
        .type           _Z31SingleSparseAffineForwardKernelmmPKfS0_PK4FeatPf,@function
        .size           _Z31SingleSparseAffineForwardKernelmmPKfS0_PK4FeatPf,(.L_x_13 - _Z31SingleSparseAffineForwardKernelmmPKfS0_PK4FeatPf)
        .other          _Z31SingleSparseAffineForwardKernelmmPKfS0_PK4FeatPf,@"STO_CUDA_ENTRY STV_DEFAULT"
_Z31SingleSparseAffineForwardKernelmmPKfS0_PK4FeatPf:
.text._Z31SingleSparseAffineForwardKernelmmPKfS0_PK4FeatPf:
        /* <DEDUP_REMOVED lines=11> */
[----:B------:R-:W2:Y:S01]  /*00b0*/  S2R R11, SR_CTAID.Y ;  /* 0x00000000000b7919 */ /* 0x000ea20000002600 */
[----:B------:R-:W3:Y:S01]  /*00c0*/  LDCU.64 UR10, c[0x0][0x380] ;  /* 0x00007000ff0a77ac */ /* 0x000ee20008000a00 */
[----:B0-----:R-:W-:-:S04]  /*00d0*/  LEA R8, P0, R2, UR4, 0x2 ;  /* 0x0000000402087c11 */ /* 0x001fc8000f8010ff */
[----:B------:R-:W-:Y:S01]  /*00e0*/  LEA.HI.X R9, R2, UR5, RZ, 0x2, P0 ;  /* 0x0000000502097c11 */ /* 0x000fe200080f14ff */
[----:B------:R-:W0:Y:S04]  /*00f0*/  LDCU.64 UR4, c[0x0][0x3a8] ;  /* 0x00007500ff0477ac */ /* 0x000e280008000a00 */
[----:B-1----:R1:W5:Y:S01]  /*0100*/  LDG.E R13, desc[UR6][R8.64] ;  /* 0x00000006080d7981 */ /* 0x002362000c1e1900 */
[----:B---3--:R-:W-:Y:S01]  /*0110*/  UISETP.NE.U32.AND UP0, UPT, UR10, URZ, UPT ;  /* 0x000000ff0a00728c */ /* 0x008fe2000bf05070 */
[----:B------:R-:W-:-:S03]  /*0120*/  IMAD.MOV.U32 R3, RZ, RZ, RZ ;  /* 0x000000ffff037224 */ /* 0x000fc600078e00ff */
[----:B------:R-:W-:Y:S01]  /*0130*/  UISETP.NE.AND.EX UP0, UPT, UR11, URZ, UPT, UP0 ;  /* 0x000000ff0b00728c */ /* 0x000fe2000bf05300 */
[----:B--2---:R-:W-:-:S04]  /*0140*/  IMAD.WIDE.U32 R6, R11, UR8, R2 ;  /* 0x000000080b067c25 */ /* 0x004fc8000f8e0002 */
[----:B------:R-:W-:Y:S01]  /*0150*/  IMAD R5, R11, UR9, R7 ;  /* 0x000000090b057c24 */ /* 0x000fe2000f8e0207 */
[----:B0-----:R-:W-:-:S04]  /*0160*/  LEA R4, P0, R6, UR4, 0x2 ;  /* 0x0000000406047c11 */ /* 0x001fc8000f8010ff */
[----:B------:R-:W-:Y:S01]  /*0170*/  LEA.HI.X R5, R6, UR5, R5, 0x2, P0 ;  /* 0x0000000506057c11 */ /* 0x000fe200080f1405 */
[----:B-1----:R-:W-:Y:S08]  /*0180*/  BRA.U !UP0, `(.L_x_7) ;  /* 0x0000000108747547 */ /* 0x002ff0000b800000 */
[----:B------:R-:W0:Y:S01]  /*0190*/  LDC.64 R6, c[0x0][0x380] ;  /* 0x0000e000ff067b82 */ /* 0x000e220000000a00 */
[----:B------:R-:W1:Y:S01]  /*01a0*/  LDCU.64 UR10, c[0x0][0x388] ;  /* 0x00007100ff0a77ac */ /* 0x000e620008000a00 */
[----:B------:R-:W2:Y:S06]  /*01b0*/  LDCU.64 UR8, c[0x0][0x390] ;  /* 0x00007200ff0877ac */ /* 0x000eac0008000a00 */
[----:B------:R-:W3:Y:S01]  /*01c0*/  LDC.64 R8, c[0x0][0x3a0] ;  /* 0x0000e800ff087b82 */ /* 0x000ee20000000a00 */
[----:B------:R-:W-:Y:S01]  /*01d0*/  UMOV UR4, URZ ;  /* 0x000000ff00047c82 */ /* 0x000fe20008000000 */
[----:B------:R-:W-:-:S05]  /*01e0*/  UMOV UR5, URZ ;  /* 0x000000ff00057c82 */ /* 0x000fca0008000000 */
.L_x_8:
[----:B0-----:R-:W-:-:S04]  /*01f0*/  IMAD.WIDE.U32 R14, R11, R6, UR4 ;  /* 0x000000040b0e7e25 */ /* 0x001fc8000f8e0006 */
[----:B------:R-:W-:Y:S01]  /*0200*/  IMAD R0, R11, R7, R15 ;  /* 0x000000070b007224 */ /* 0x000fe200078e020f */
[----:B---3--:R-:W-:-:S04]  /*0210*/  LEA R16, P0, R14, R8, 0x3 ;  /* 0x000000080e107211 */ /* 0x008fc800078018ff */
[----:B------:R-:W-:-:S06]  /*0220*/  LEA.HI.X R17, R14, R9, R0, 0x3, P0 ;  /* 0x000000090e117211 */ /* 0x000fcc00000f1c00 */
[----:B------:R-:W3:Y:S02]  /*0230*/  LDG.E R17, desc[UR6][R16.64] ;  /* 0x0000000610117981 */ /* 0x000ee4000c1e1900 */
[----:B---3--:R-:W-:-:S13]  /*0240*/  ISETP.NE.AND P0, PT, R17, -0x1, PT ;  /* 0xffffffff1100780c */ /* 0x008fda0003f05270 */
[----:B------:R-:W-:Y:S05]  /*0250*/  @!P0 BRA `(.L_x_7) ;  /* 0x0000000000408947 */ /* 0x000fea0003800000 */
[----:B------:R-:W-:Y:S01]  /*0260*/  SHF.R.S32.HI R0, RZ, 0x1f, R17 ;  /* 0x0000001fff007819 */ /* 0x000fe20000011411 */
[----:B------:R-:W-:Y:S02]  /*0270*/  IMAD.MOV.U32 R14, RZ, RZ, R2 ;  /* 0x000000ffff0e7224 */ /* 0x000fe400078e0002 */
[----:B------:R-:W-:Y:S02]  /*0280*/  IMAD.MOV.U32 R15, RZ, RZ, RZ ;  /* 0x000000ffff0f7224 */ /* 0x000fe400078e00ff */
[----:B-1----:R-:W-:Y:S02]  /*0290*/  IMAD R0, R0, UR10, RZ ;  /* 0x0000000a00007c24 */ /* 0x002fe4000f8e02ff */
[----:B------:R-:W-:-:S04]  /*02a0*/  IMAD.WIDE.U32 R14, R17, UR10, R14 ;  /* 0x0000000a110e7c25 */ /* 0x000fc8000f8e000e */
[----:B------:R-:W-:Y:S01]  /*02b0*/  IMAD R17, R17, UR11, R0 ;  /* 0x0000000b11117c24 */ /* 0x000fe2000f8e0200 */
[----:B--2---:R-:W-:-:S03]  /*02c0*/  LEA R16, P0, R14, UR8, 0x2 ;  /* 0x000000080e107c11 */ /* 0x004fc6000f8010ff */
[----:B------:R-:W-:-:S05]  /*02d0*/  IMAD.IADD R15, R15, 0x1, R17 ;  /* 0x000000010f0f7824 */ /* 0x000fca00078e0211 */
[----:B------:R-:W-:-:S05]  /*02e0*/  LEA.HI.X R17, R14, UR9, R15, 0x2, P0 ;  /* 0x000000090e117c11 */ /* 0x000fca00080f140f */
[----:B------:R-:W2:Y:S01]  /*02f0*/  LDG.E R16, desc[UR6][R16.64] ;  /* 0x0000000610107981 */ /* 0x000ea2000c1e1900 */
[----:B------:R-:W-:-:S04]  /*0300*/  UIADD3 UR4, UP0, UPT, UR4, 0x1, URZ ;  /* 0x0000000104047890 */ /* 0x000fc8000ff1e0ff */
[----:B------:R-:W-:Y:S02]  /*0310*/  UIADD3.X UR5, UPT, UPT, URZ, UR5, URZ, UP0, !UPT ;  /* 0x00000005ff057290 */ /* 0x000fe400087fe4ff */
[----:B------:R-:W-:-:S04]  /*0320*/  ISETP.NE.U32.AND P0, PT, R6, UR4, PT ;  /* 0x0000000406007c0c */ /* 0x000fc8000bf05070 */
[----:B------:R-:W-:Y:S01]  /*0330*/  ISETP.NE.AND.EX P0, PT, R7, UR5, PT, P0 ;  /* 0x0000000507007c0c */ /* 0x000fe2000bf05300 */
[----:B--2--5:R-:W-:-:S12]  /*0340*/  FADD R13, R13, R16 ;  /* 0x000000100d0d7221 */ /* 0x024fd80000000000 */
[----:B------:R-:W-:Y:S05]  /*0350*/  @P0 BRA `(.L_x_8) ;  /* 0xfffffffc00a40947 */ /* 0x000fea000383ffff */
.L_x_7:
[----:B-----5:R-:W-:Y:S01]  /*0360*/  STG.E desc[UR6][R4.64], R13 ;  /* 0x0000000d04007986 */ /* 0x020fe2000c101906 */
[----:B-12---:R-:W-:Y:S05]  /*0370*/  EXIT ;  /* 0x000000000000794d */ /* 0x006fea0003800000 */
.L_x_9:
        /* <DEDUP_REMOVED lines=16> */
.L_x_13:


//--------------------- .nv.shared.reserved.0     --------------------------
	.section	.nv.shared.reserved.0,"aw",@nobits
	.weak		__nv_reservedSMEM_offset_0_alias
	.size		__nv_reservedSMEM_offset_0_alias, 0, 64
	.other		__nv_reservedSMEM_offset_0_alias,@"STO_CUDA_RESERVED_SHARED STV_DEFAULT"
__nv_reservedSMEM_offset_0_alias:
	.zero		0
	.zero		64


//--------------------- .nv.constant0._Z26sparseAffineBackwardKernelmmPfS_PK4FeatPKfS4_f --------------------------
	.section	.nv.constant0._Z26sparseAffineBackwardKernelmmPfS_PK4FeatPKfS4_f,"a",@progbits
	.sectionflags	@""
	.align	4
.nv.constant0._Z26sparseAffineBackwardKernelmmPfS_PK4FeatPKfS4_f:
	.zero		956


//--------------------- .nv.constant0._Z25sparseAffineForwardKernelmmPKfS0_PK4FeatPf --------------------------
	.section	.nv.constant0._Z25sparseAffineForwardKernelmmPKfS0_PK4FeatPf,"a",@progbits
	.sectionflags	@""
	.align	4
.nv.constant0._Z25sparseAffineForwardKernelmmPKfS0_PK4FeatPf:
	.zero		944


//--------------------- .nv.constant0._Z32SingleSparseAffineBackwardKernelmmPfS_PK4FeatPKfS4_f --------------------------
	.section	.nv.constant0._Z32SingleSparseAffineBackwardKernelmmPfS_PK4FeatPKfS4_f,"a",@progbits
	.sectionflags	@""
	.align	4
.nv.constant0._Z32SingleSparseAffineBackwardKernelmmPfS_PK4FeatPKfS4_f:
	.zero		956


//--------------------- .nv.constant0._Z31SingleSparseAffineForwardKernelmmPKfS0_PK4FeatPf --------------------------
	.section	.nv.constant0._Z31SingleSparseAffineForwardKernelmmPKfS0_PK4FeatPf,"a",@progbits
	.sectionflags	@""
	.align	4
.nv.constant0._Z31SingleSparseAffineForwardKernelmmPKfS0_PK4FeatPf:
	.zero		944


//--------------------- SYMBOLS --------------------------

	.type		.nv.reservedSmem.offset0,@object
	.size		.nv.reservedSmem.offset0,0x4
